//
// Generated by NVIDIA NVVM Compiler
//
// Compiler Build ID: CL-36424714
// Cuda compilation tools, release 13.0, V13.0.88
// Based on NVVM 20.0.0
//

.version 9.0
.target sm_100
.address_size 64

	// .globl	_Z17kernel_projectionPKiPKfS2_S2_S2_S2_S0_S2_S2_S0_S0_S0_S0_S0_S2_S2_PtS2_
.func  (.param .b64 func_retval0) __internal_accurate_pow
(
	.param .b64 __internal_accurate_pow_param_0
)
;

.visible .entry _Z17kernel_projectionPKiPKfS2_S2_S2_S2_S0_S2_S2_S0_S0_S0_S0_S0_S2_S2_PtS2_(
	.param .u64 .ptr .align 1 _Z17kernel_projectionPKiPKfS2_S2_S2_S2_S0_S2_S2_S0_S0_S0_S0_S0_S2_S2_PtS2__param_0,
	.param .u64 .ptr .align 1 _Z17kernel_projectionPKiPKfS2_S2_S2_S2_S0_S2_S2_S0_S0_S0_S0_S0_S2_S2_PtS2__param_1,
	.param .u64 .ptr .align 1 _Z17kernel_projectionPKiPKfS2_S2_S2_S2_S0_S2_S2_S0_S0_S0_S0_S0_S2_S2_PtS2__param_2,
	.param .u64 .ptr .align 1 _Z17kernel_projectionPKiPKfS2_S2_S2_S2_S0_S2_S2_S0_S0_S0_S0_S0_S2_S2_PtS2__param_3,
	.param .u64 .ptr .align 1 _Z17kernel_projectionPKiPKfS2_S2_S2_S2_S0_S2_S2_S0_S0_S0_S0_S0_S2_S2_PtS2__param_4,
	.param .u64 .ptr .align 1 _Z17kernel_projectionPKiPKfS2_S2_S2_S2_S0_S2_S2_S0_S0_S0_S0_S0_S2_S2_PtS2__param_5,
	.param .u64 .ptr .align 1 _Z17kernel_projectionPKiPKfS2_S2_S2_S2_S0_S2_S2_S0_S0_S0_S0_S0_S2_S2_PtS2__param_6,
	.param .u64 .ptr .align 1 _Z17kernel_projectionPKiPKfS2_S2_S2_S2_S0_S2_S2_S0_S0_S0_S0_S0_S2_S2_PtS2__param_7,
	.param .u64 .ptr .align 1 _Z17kernel_projectionPKiPKfS2_S2_S2_S2_S0_S2_S2_S0_S0_S0_S0_S0_S2_S2_PtS2__param_8,
	.param .u64 .ptr .align 1 _Z17kernel_projectionPKiPKfS2_S2_S2_S2_S0_S2_S2_S0_S0_S0_S0_S0_S2_S2_PtS2__param_9,
	.param .u64 .ptr .align 1 _Z17kernel_projectionPKiPKfS2_S2_S2_S2_S0_S2_S2_S0_S0_S0_S0_S0_S2_S2_PtS2__param_10,
	.param .u64 .ptr .align 1 _Z17kernel_projectionPKiPKfS2_S2_S2_S2_S0_S2_S2_S0_S0_S0_S0_S0_S2_S2_PtS2__param_11,
	.param .u64 .ptr .align 1 _Z17kernel_projectionPKiPKfS2_S2_S2_S2_S0_S2_S2_S0_S0_S0_S0_S0_S2_S2_PtS2__param_12,
	.param .u64 .ptr .align 1 _Z17kernel_projectionPKiPKfS2_S2_S2_S2_S0_S2_S2_S0_S0_S0_S0_S0_S2_S2_PtS2__param_13,
	.param .u64 .ptr .align 1 _Z17kernel_projectionPKiPKfS2_S2_S2_S2_S0_S2_S2_S0_S0_S0_S0_S0_S2_S2_PtS2__param_14,
	.param .u64 .ptr .align 1 _Z17kernel_projectionPKiPKfS2_S2_S2_S2_S0_S2_S2_S0_S0_S0_S0_S0_S2_S2_PtS2__param_15,
	.param .u64 .ptr .align 1 _Z17kernel_projectionPKiPKfS2_S2_S2_S2_S0_S2_S2_S0_S0_S0_S0_S0_S2_S2_PtS2__param_16,
	.param .u64 .ptr .align 1 _Z17kernel_projectionPKiPKfS2_S2_S2_S2_S0_S2_S2_S0_S0_S0_S0_S0_S2_S2_PtS2__param_17
)
{
	.reg .pred 	%p<77>;
	.reg .b16 	%rs<2>;
	.reg .b32 	%r<104>;
	.reg .b32 	%f<365>;
	.reg .b64 	%rd<84>;
	.reg .b64 	%fd<54>;

	ld.param.u64 	%rd17, [_Z17kernel_projectionPKiPKfS2_S2_S2_S2_S0_S2_S2_S0_S0_S0_S0_S0_S2_S2_PtS2__param_7];
	ld.param.u64 	%rd18, [_Z17kernel_projectionPKiPKfS2_S2_S2_S2_S0_S2_S2_S0_S0_S0_S0_S0_S2_S2_PtS2__param_8];
	ld.param.u64 	%rd19, [_Z17kernel_projectionPKiPKfS2_S2_S2_S2_S0_S2_S2_S0_S0_S0_S0_S0_S2_S2_PtS2__param_9];
	ld.param.u64 	%rd20, [_Z17kernel_projectionPKiPKfS2_S2_S2_S2_S0_S2_S2_S0_S0_S0_S0_S0_S2_S2_PtS2__param_13];
	ld.param.u64 	%rd21, [_Z17kernel_projectionPKiPKfS2_S2_S2_S2_S0_S2_S2_S0_S0_S0_S0_S0_S2_S2_PtS2__param_14];
	ld.param.u64 	%rd22, [_Z17kernel_projectionPKiPKfS2_S2_S2_S2_S0_S2_S2_S0_S0_S0_S0_S0_S2_S2_PtS2__param_15];
	ld.param.u64 	%rd23, [_Z17kernel_projectionPKiPKfS2_S2_S2_S2_S0_S2_S2_S0_S0_S0_S0_S0_S2_S2_PtS2__param_17];
	cvta.to.global.u64 	%rd24, %rd19;
	cvta.to.global.u64 	%rd1, %rd18;
	cvta.to.global.u64 	%rd2, %rd17;
	cvta.to.global.u64 	%rd25, %rd23;
	cvta.to.global.u64 	%rd26, %rd21;
	cvta.to.global.u64 	%rd27, %rd22;
	cvta.to.global.u64 	%rd28, %rd20;
	mov.u32 	%r24, %ntid.x;
	mov.u32 	%r25, %ctaid.x;
	mov.u32 	%r26, %tid.x;
	mad.lo.s32 	%r27, %r24, %r25, %r26;
	ld.global.u32 	%r28, [%rd28];
	div.s32 	%r29, %r27, %r28;
	cvt.rn.f32.s32 	%f40, %r29;
	cvt.rzi.s32.f32 	%r30, %f40;
	mul.lo.s32 	%r31, %r30, %r28;
	sub.s32 	%r32, %r27, %r31;
	ld.global.f32 	%f41, [%rd27];
	cvt.rn.f32.s32 	%f42, %r32;
	ld.global.f32 	%f43, [%rd26];
	fma.rn.f32 	%f44, %f43, %f42, %f41;
	ld.global.f32 	%f45, [%rd27+4];
	cvt.rn.f32.s32 	%f46, %r30;
	ld.global.f32 	%f47, [%rd26+4];
	fma.rn.f32 	%f48, %f47, %f46, %f45;
	ld.global.f32 	%f1, [%rd25];
	sub.f32 	%f2, %f44, %f1;
	ld.global.f32 	%f3, [%rd25+4];
	sub.f32 	%f4, %f48, %f3;
	ld.global.f32 	%f49, [%rd27+8];
	ld.global.f32 	%f5, [%rd25+8];
	sub.f32 	%f6, %f49, %f5;
	ld.global.f32 	%f7, [%rd2+8];
	ld.global.f32 	%f8, [%rd1+8];
	fma.rn.f32 	%f50, %f8, 0f00000000, %f7;
	sub.f32 	%f51, %f50, %f5;
	div.rn.f32 	%f361, %f51, %f6;
	ld.global.u32 	%r1, [%rd24];
	ld.global.u32 	%r2, [%rd24+4];
	ld.global.u32 	%r3, [%rd24+8];
	mul.f32 	%f10, %f2, 0f3A03126F;
	cvt.f64.f32 	%fd1, %f10;
	{
	.reg .b32 %temp; 
	mov.b64 	{%temp, %r4}, %fd1;
	}
	mov.f64 	%fd25, 0d4000000000000000;
	{
	.reg .b32 %temp; 
	mov.b64 	{%temp, %r33}, %fd25;
	}
	and.b32  	%r6, %r33, 2146435072;
	setp.eq.s32 	%p1, %r6, 1062207488;
	abs.f64 	%fd2, %fd1;
	{ // callseq 0, 0
	.param .b64 param0;
	st.param.f64 	[param0], %fd2;
	.param .b64 retval0;
	call.uni (retval0), 
	__internal_accurate_pow, 
	(
	param0
	);
	ld.param.f64 	%fd26, [retval0];
	} // callseq 0
	setp.lt.s32 	%p2, %r4, 0;
	neg.f64 	%fd28, %fd26;
	selp.f64 	%fd29, %fd28, %fd26, %p1;
	selp.f64 	%fd49, %fd29, %fd26, %p2;
	setp.neu.f32 	%p3, %f10, 0f00000000;
	@%p3 bra 	$L__BB0_2;
	setp.eq.s32 	%p4, %r6, 1062207488;
	selp.b32 	%r34, %r4, 0, %p4;
	setp.lt.s32 	%p5, %r33, 0;
	or.b32  	%r35, %r34, 2146435072;
	selp.b32 	%r36, %r35, %r34, %p5;
	mov.b32 	%r37, 0;
	mov.b64 	%fd49, {%r37, %r36};
$L__BB0_2:
	add.f64 	%fd30, %fd1, 0d4000000000000000;
	{
	.reg .b32 %temp; 
	mov.b64 	{%temp, %r38}, %fd30;
	}
	and.b32  	%r39, %r38, 2146435072;
	setp.ne.s32 	%p6, %r39, 2146435072;
	@%p6 bra 	$L__BB0_7;
	setp.num.f32 	%p7, %f10, %f10;
	@%p7 bra 	$L__BB0_5;
	mov.f64 	%fd31, 0d4000000000000000;
	add.rn.f64 	%fd49, %fd1, %fd31;
	bra.uni 	$L__BB0_7;
$L__BB0_5:
	setp.neu.f64 	%p8, %fd2, 0d7FF0000000000000;
	@%p8 bra 	$L__BB0_7;
	setp.lt.s32 	%p9, %r4, 0;
	setp.eq.s32 	%p10, %r6, 1062207488;
	setp.lt.s32 	%p11, %r33, 0;
	selp.b32 	%r41, 0, 2146435072, %p11;
	and.b32  	%r42, %r33, 2147483647;
	setp.ne.s32 	%p12, %r42, 1071644672;
	or.b32  	%r43, %r41, -2147483648;
	selp.b32 	%r44, %r43, %r41, %p12;
	selp.b32 	%r45, %r44, %r41, %p10;
	selp.b32 	%r46, %r45, %r41, %p9;
	mov.b32 	%r47, 0;
	mov.b64 	%fd49, {%r47, %r46};
$L__BB0_7:
	setp.eq.s32 	%p13, %r6, 1062207488;
	setp.eq.f32 	%p14, %f10, 0f3F800000;
	cvt.rn.f32.f64 	%f52, %fd49;
	selp.f32 	%f11, 0f3F800000, %f52, %p14;
	mul.f32 	%f12, %f4, 0f3A03126F;
	cvt.f64.f32 	%fd9, %f12;
	{
	.reg .b32 %temp; 
	mov.b64 	{%temp, %r7}, %fd9;
	}
	abs.f64 	%fd10, %fd9;
	{ // callseq 1, 0
	.param .b64 param0;
	st.param.f64 	[param0], %fd10;
	.param .b64 retval0;
	call.uni (retval0), 
	__internal_accurate_pow, 
	(
	param0
	);
	ld.param.f64 	%fd32, [retval0];
	} // callseq 1
	setp.lt.s32 	%p15, %r7, 0;
	neg.f64 	%fd34, %fd32;
	selp.f64 	%fd35, %fd34, %fd32, %p13;
	selp.f64 	%fd51, %fd35, %fd32, %p15;
	setp.neu.f32 	%p16, %f12, 0f00000000;
	@%p16 bra 	$L__BB0_9;
	setp.eq.s32 	%p17, %r6, 1062207488;
	selp.b32 	%r49, %r7, 0, %p17;
	setp.lt.s32 	%p18, %r33, 0;
	or.b32  	%r50, %r49, 2146435072;
	selp.b32 	%r51, %r50, %r49, %p18;
	mov.b32 	%r52, 0;
	mov.b64 	%fd51, {%r52, %r51};
$L__BB0_9:
	add.f64 	%fd36, %fd9, 0d4000000000000000;
	{
	.reg .b32 %temp; 
	mov.b64 	{%temp, %r53}, %fd36;
	}
	and.b32  	%r54, %r53, 2146435072;
	setp.ne.s32 	%p19, %r54, 2146435072;
	@%p19 bra 	$L__BB0_14;
	setp.num.f32 	%p20, %f12, %f12;
	@%p20 bra 	$L__BB0_12;
	mov.f64 	%fd37, 0d4000000000000000;
	add.rn.f64 	%fd51, %fd9, %fd37;
	bra.uni 	$L__BB0_14;
$L__BB0_12:
	setp.neu.f64 	%p21, %fd10, 0d7FF0000000000000;
	@%p21 bra 	$L__BB0_14;
	setp.lt.s32 	%p22, %r7, 0;
	setp.eq.s32 	%p23, %r6, 1062207488;
	setp.lt.s32 	%p24, %r33, 0;
	selp.b32 	%r56, 0, 2146435072, %p24;
	and.b32  	%r57, %r33, 2147483647;
	setp.ne.s32 	%p25, %r57, 1071644672;
	or.b32  	%r58, %r56, -2147483648;
	selp.b32 	%r59, %r58, %r56, %p25;
	selp.b32 	%r60, %r59, %r56, %p23;
	selp.b32 	%r61, %r60, %r56, %p22;
	mov.b32 	%r62, 0;
	mov.b64 	%fd51, {%r62, %r61};
$L__BB0_14:
	setp.eq.s32 	%p26, %r6, 1062207488;
	setp.eq.f32 	%p27, %f12, 0f3F800000;
	cvt.rn.f32.f64 	%f53, %fd51;
	selp.f32 	%f13, 0f3F800000, %f53, %p27;
	mul.f32 	%f14, %f6, 0f3A03126F;
	cvt.f64.f32 	%fd17, %f14;
	{
	.reg .b32 %temp; 
	mov.b64 	{%temp, %r8}, %fd17;
	}
	abs.f64 	%fd18, %fd17;
	{ // callseq 2, 0
	.param .b64 param0;
	st.param.f64 	[param0], %fd18;
	.param .b64 retval0;
	call.uni (retval0), 
	__internal_accurate_pow, 
	(
	param0
	);
	ld.param.f64 	%fd38, [retval0];
	} // callseq 2
	setp.lt.s32 	%p28, %r8, 0;
	neg.f64 	%fd40, %fd38;
	selp.f64 	%fd41, %fd40, %fd38, %p26;
	selp.f64 	%fd53, %fd41, %fd38, %p28;
	setp.neu.f32 	%p29, %f14, 0f00000000;
	@%p29 bra 	$L__BB0_16;
	setp.eq.s32 	%p30, %r6, 1062207488;
	selp.b32 	%r64, %r8, 0, %p30;
	setp.lt.s32 	%p31, %r33, 0;
	or.b32  	%r65, %r64, 2146435072;
	selp.b32 	%r66, %r65, %r64, %p31;
	mov.b32 	%r67, 0;
	mov.b64 	%fd53, {%r67, %r66};
$L__BB0_16:
	add.f64 	%fd42, %fd17, 0d4000000000000000;
	{
	.reg .b32 %temp; 
	mov.b64 	{%temp, %r68}, %fd42;
	}
	and.b32  	%r69, %r68, 2146435072;
	setp.ne.s32 	%p32, %r69, 2146435072;
	@%p32 bra 	$L__BB0_21;
	setp.num.f32 	%p33, %f14, %f14;
	@%p33 bra 	$L__BB0_19;
	mov.f64 	%fd43, 0d4000000000000000;
	add.rn.f64 	%fd53, %fd17, %fd43;
	bra.uni 	$L__BB0_21;
$L__BB0_19:
	setp.neu.f64 	%p34, %fd18, 0d7FF0000000000000;
	@%p34 bra 	$L__BB0_21;
	setp.lt.s32 	%p35, %r8, 0;
	setp.eq.s32 	%p36, %r6, 1062207488;
	setp.lt.s32 	%p37, %r33, 0;
	selp.b32 	%r71, 0, 2146435072, %p37;
	and.b32  	%r72, %r33, 2147483647;
	setp.ne.s32 	%p38, %r72, 1071644672;
	or.b32  	%r73, %r71, -2147483648;
	selp.b32 	%r74, %r73, %r71, %p38;
	selp.b32 	%r75, %r74, %r71, %p36;
	selp.b32 	%r76, %r75, %r71, %p35;
	mov.b32 	%r77, 0;
	mov.b64 	%fd53, {%r77, %r76};
$L__BB0_21:
	setp.eq.f32 	%p39, %f14, 0f3F800000;
	cvt.rn.f32.f64 	%f55, %fd53;
	selp.f32 	%f56, 0f3F800000, %f55, %p39;
	add.f32 	%f57, %f11, %f13;
	add.f32 	%f15, %f57, %f56;
	setp.geu.f32 	%p40, %f361, 0f3F800000;
	mov.f32 	%f363, 0f00000000;
	@%p40 bra 	$L__BB0_41;
	ld.global.f32 	%f16, [%rd2];
	ld.global.f32 	%f17, [%rd1];
	ld.global.f32 	%f18, [%rd2+4];
	ld.global.f32 	%f19, [%rd1+4];
	sqrt.rn.f32 	%f20, %f15;
	mov.f32 	%f363, 0f00000000;
	mul.lo.s32 	%r81, %r2, %r1;
	mul.lo.s32 	%r82, %r81, %r3;
	mul.wide.s32 	%rd33, %r82, 4;
$L__BB0_23:
	fma.rn.f32 	%f59, %f2, %f361, %f1;
	fma.rn.f32 	%f60, %f4, %f361, %f3;
	fma.rn.f32 	%f61, %f6, %f361, %f5;
	sub.f32 	%f62, %f59, %f16;
	div.rn.f32 	%f63, %f62, %f17;
	cvt.rmi.f32.f32 	%f64, %f63;
	cvt.rzi.s32.f32 	%r9, %f64;
	sub.f32 	%f65, %f60, %f18;
	div.rn.f32 	%f66, %f65, %f19;
	cvt.rmi.f32.f32 	%f67, %f66;
	cvt.rzi.s32.f32 	%r10, %f67;
	sub.f32 	%f68, %f61, %f7;
	div.rn.f32 	%f69, %f68, %f8;
	cvt.rmi.f32.f32 	%f70, %f69;
	cvt.rzi.s32.f32 	%r11, %f70;
	setp.lt.s32 	%p41, %r9, 1;
	@%p41 bra 	$L__BB0_40;
	setp.ge.s32 	%p42, %r9, %r1;
	setp.lt.s32 	%p43, %r10, 1;
	or.pred  	%p44, %p42, %p43;
	@%p44 bra 	$L__BB0_40;
	setp.ge.s32 	%p45, %r10, %r2;
	setp.lt.s32 	%p46, %r11, 1;
	setp.ge.s32 	%p47, %r11, %r3;
	or.pred  	%p48, %p45, %p47;
	or.pred  	%p49, %p48, %p46;
	@%p49 bra 	$L__BB0_40;
	ld.param.u64 	%rd81, [_Z17kernel_projectionPKiPKfS2_S2_S2_S2_S0_S2_S2_S0_S0_S0_S0_S0_S2_S2_PtS2__param_11];
	ld.param.u64 	%rd80, [_Z17kernel_projectionPKiPKfS2_S2_S2_S2_S0_S2_S2_S0_S0_S0_S0_S0_S2_S2_PtS2__param_10];
	mad.lo.s32 	%r78, %r2, %r11, %r10;
	mad.lo.s32 	%r79, %r78, %r1, %r9;
	cvta.to.global.u64 	%rd3, %rd81;
	mul.wide.s32 	%rd29, %r79, 4;
	add.s64 	%rd30, %rd3, %rd29;
	ld.global.u32 	%r12, [%rd30];
	cvta.to.global.u64 	%rd31, %rd80;
	add.s64 	%rd32, %rd31, %rd29;
	ld.global.u32 	%r13, [%rd32];
	setp.lt.s32 	%p50, %r13, 1;
	@%p50 bra 	$L__BB0_40;
	add.s64 	%rd34, %rd3, %rd33;
	ld.global.u32 	%r14, [%rd34+-4];
	mov.b32 	%r103, 0;
$L__BB0_28:
	add.s32 	%r83, %r103, %r12;
	setp.ge.s32 	%p51, %r83, %r14;
	@%p51 bra 	$L__BB0_39;
	ld.param.u64 	%rd82, [_Z17kernel_projectionPKiPKfS2_S2_S2_S2_S0_S2_S2_S0_S0_S0_S0_S0_S2_S2_PtS2__param_12];
	ld.param.u64 	%rd79, [_Z17kernel_projectionPKiPKfS2_S2_S2_S2_S0_S2_S2_S0_S0_S0_S0_S0_S2_S2_PtS2__param_6];
	ld.param.u64 	%rd78, [_Z17kernel_projectionPKiPKfS2_S2_S2_S2_S0_S2_S2_S0_S0_S0_S0_S0_S2_S2_PtS2__param_5];
	cvta.to.global.u64 	%rd35, %rd82;
	mul.wide.s32 	%rd36, %r83, 4;
	add.s64 	%rd37, %rd35, %rd36;
	ld.global.u32 	%r85, [%rd37];
	shl.b32 	%r86, %r85, 2;
	cvta.to.global.u64 	%rd38, %rd79;
	mul.wide.s32 	%rd39, %r86, 4;
	add.s64 	%rd40, %rd38, %rd39;
	ld.global.u32 	%r87, [%rd40];
	mul.lo.s32 	%r16, %r87, 3;
	cvta.to.global.u64 	%rd41, %rd78;
	mul.wide.s32 	%rd42, %r16, 4;
	add.s64 	%rd43, %rd41, %rd42;
	ld.global.f32 	%f71, [%rd43];
	ld.global.f32 	%f72, [%rd43+4];
	ld.global.f32 	%f73, [%rd43+8];
	ld.global.u32 	%r88, [%rd40+4];
	mul.lo.s32 	%r17, %r88, 3;
	mul.wide.s32 	%rd44, %r17, 4;
	add.s64 	%rd45, %rd41, %rd44;
	ld.global.f32 	%f74, [%rd45];
	ld.global.f32 	%f75, [%rd45+4];
	ld.global.f32 	%f76, [%rd45+8];
	ld.global.u32 	%r89, [%rd40+8];
	mul.lo.s32 	%r18, %r89, 3;
	mul.wide.s32 	%rd46, %r18, 4;
	add.s64 	%rd47, %rd41, %rd46;
	ld.global.f32 	%f77, [%rd47];
	ld.global.f32 	%f78, [%rd47+4];
	ld.global.f32 	%f79, [%rd47+8];
	ld.global.u32 	%r90, [%rd40+12];
	mul.lo.s32 	%r19, %r90, 3;
	mul.wide.s32 	%rd48, %r19, 4;
	add.s64 	%rd49, %rd41, %rd48;
	ld.global.f32 	%f80, [%rd49];
	ld.global.f32 	%f81, [%rd49+4];
	ld.global.f32 	%f82, [%rd49+8];
	mul.f32 	%f83, %f73, %f75;
	mul.f32 	%f84, %f83, %f77;
	mul.f32 	%f85, %f72, %f76;
	mul.f32 	%f86, %f85, %f77;
	sub.f32 	%f87, %f84, %f86;
	mul.f32 	%f88, %f73, %f74;
	mul.f32 	%f89, %f88, %f78;
	sub.f32 	%f90, %f87, %f89;
	mul.f32 	%f91, %f71, %f76;
	fma.rn.f32 	%f92, %f91, %f78, %f90;
	mul.f32 	%f93, %f72, %f74;
	fma.rn.f32 	%f94, %f93, %f79, %f92;
	mul.f32 	%f95, %f71, %f75;
	mul.f32 	%f96, %f95, %f79;
	sub.f32 	%f97, %f94, %f96;
	mul.f32 	%f98, %f83, %f80;
	sub.f32 	%f99, %f97, %f98;
	fma.rn.f32 	%f100, %f85, %f80, %f99;
	mul.f32 	%f101, %f73, %f78;
	fma.rn.f32 	%f102, %f101, %f80, %f100;
	mul.f32 	%f103, %f76, %f78;
	mul.f32 	%f104, %f103, %f80;
	sub.f32 	%f105, %f102, %f104;
	mul.f32 	%f106, %f72, %f79;
	mul.f32 	%f107, %f106, %f80;
	sub.f32 	%f108, %f105, %f107;
	mul.f32 	%f109, %f75, %f79;
	fma.rn.f32 	%f110, %f109, %f80, %f108;
	fma.rn.f32 	%f111, %f88, %f81, %f110;
	mul.f32 	%f112, %f91, %f81;
	sub.f32 	%f113, %f111, %f112;
	mul.f32 	%f114, %f73, %f77;
	mul.f32 	%f115, %f114, %f81;
	sub.f32 	%f116, %f113, %f115;
	mul.f32 	%f117, %f76, %f77;
	fma.rn.f32 	%f118, %f117, %f81, %f116;
	mul.f32 	%f119, %f71, %f79;
	fma.rn.f32 	%f120, %f119, %f81, %f118;
	mul.f32 	%f121, %f74, %f79;
	mul.f32 	%f122, %f121, %f81;
	sub.f32 	%f123, %f120, %f122;
	mul.f32 	%f124, %f93, %f82;
	sub.f32 	%f125, %f123, %f124;
	fma.rn.f32 	%f126, %f95, %f82, %f125;
	mul.f32 	%f127, %f72, %f77;
	fma.rn.f32 	%f128, %f127, %f82, %f126;
	mul.f32 	%f129, %f75, %f77;
	mul.f32 	%f130, %f129, %f82;
	sub.f32 	%f131, %f128, %f130;
	mul.f32 	%f132, %f71, %f78;
	mul.f32 	%f133, %f132, %f82;
	sub.f32 	%f134, %f131, %f133;
	mul.f32 	%f135, %f74, %f78;
	fma.rn.f32 	%f136, %f135, %f82, %f134;
	div.rn.f32 	%f23, %f136, 0f40C00000;
	fma.rn.f32 	%f137, %f6, %f361, %f5;
	mul.f32 	%f138, %f137, %f75;
	mul.f32 	%f139, %f138, %f77;
	fma.rn.f32 	%f140, %f4, %f361, %f3;
	mul.f32 	%f141, %f140, %f76;
	mul.f32 	%f142, %f141, %f77;
	sub.f32 	%f143, %f139, %f142;
	mul.f32 	%f144, %f137, %f74;
	mul.f32 	%f145, %f144, %f78;
	sub.f32 	%f146, %f143, %f145;
	fma.rn.f32 	%f147, %f2, %f361, %f1;
	mul.f32 	%f148, %f147, %f76;
	fma.rn.f32 	%f149, %f148, %f78, %f146;
	mul.f32 	%f150, %f140, %f74;
	fma.rn.f32 	%f151, %f150, %f79, %f149;
	mul.f32 	%f152, %f147, %f75;
	mul.f32 	%f153, %f152, %f79;
	sub.f32 	%f154, %f151, %f153;
	mul.f32 	%f155, %f138, %f80;
	sub.f32 	%f156, %f154, %f155;
	mul.f32 	%f157, %f141, %f80;
	add.f32 	%f158, %f157, %f156;
	mul.f32 	%f159, %f137, %f78;
	mul.f32 	%f160, %f159, %f80;
	add.f32 	%f161, %f160, %f158;
	sub.f32 	%f162, %f161, %f104;
	mul.f32 	%f163, %f140, %f79;
	mul.f32 	%f164, %f163, %f80;
	sub.f32 	%f165, %f162, %f164;
	fma.rn.f32 	%f166, %f109, %f80, %f165;
	mul.f32 	%f167, %f144, %f81;
	add.f32 	%f168, %f167, %f166;
	mul.f32 	%f169, %f148, %f81;
	sub.f32 	%f170, %f168, %f169;
	mul.f32 	%f171, %f137, %f77;
	mul.f32 	%f172, %f171, %f81;
	sub.f32 	%f173, %f170, %f172;
	fma.rn.f32 	%f174, %f117, %f81, %f173;
	mul.f32 	%f175, %f147, %f79;
	mul.f32 	%f176, %f175, %f81;
	add.f32 	%f177, %f176, %f174;
	sub.f32 	%f178, %f177, %f122;
	mul.f32 	%f179, %f150, %f82;
	sub.f32 	%f180, %f178, %f179;
	mul.f32 	%f181, %f152, %f82;
	add.f32 	%f182, %f181, %f180;
	mul.f32 	%f183, %f140, %f77;
	mul.f32 	%f184, %f183, %f82;
	add.f32 	%f185, %f184, %f182;
	sub.f32 	%f186, %f185, %f130;
	mul.f32 	%f187, %f147, %f78;
	mul.f32 	%f188, %f187, %f82;
	sub.f32 	%f189, %f186, %f188;
	fma.rn.f32 	%f190, %f135, %f82, %f189;
	div.rn.f32 	%f191, %f190, 0f40C00000;
	mul.f32 	%f192, %f140, %f73;
	mul.f32 	%f193, %f192, %f77;
	mul.f32 	%f194, %f137, %f72;
	mul.f32 	%f195, %f194, %f77;
	sub.f32 	%f196, %f193, %f195;
	mul.f32 	%f197, %f147, %f73;
	mul.f32 	%f198, %f197, %f78;
	sub.f32 	%f199, %f196, %f198;
	mul.f32 	%f200, %f137, %f71;
	fma.rn.f32 	%f201, %f200, %f78, %f199;
	mul.f32 	%f202, %f147, %f72;
	fma.rn.f32 	%f203, %f202, %f79, %f201;
	mul.f32 	%f204, %f140, %f71;
	mul.f32 	%f205, %f204, %f79;
	sub.f32 	%f206, %f203, %f205;
	mul.f32 	%f207, %f192, %f80;
	sub.f32 	%f208, %f206, %f207;
	mul.f32 	%f209, %f194, %f80;
	add.f32 	%f210, %f209, %f208;
	fma.rn.f32 	%f211, %f101, %f80, %f210;
	sub.f32 	%f212, %f211, %f160;
	sub.f32 	%f213, %f212, %f107;
	add.f32 	%f214, %f164, %f213;
	mul.f32 	%f215, %f197, %f81;
	add.f32 	%f216, %f215, %f214;
	mul.f32 	%f217, %f200, %f81;
	sub.f32 	%f218, %f216, %f217;
	sub.f32 	%f219, %f218, %f115;
	add.f32 	%f220, %f172, %f219;
	fma.rn.f32 	%f221, %f119, %f81, %f220;
	sub.f32 	%f222, %f221, %f176;
	mul.f32 	%f223, %f202, %f82;
	sub.f32 	%f224, %f222, %f223;
	mul.f32 	%f225, %f204, %f82;
	add.f32 	%f226, %f225, %f224;
	fma.rn.f32 	%f227, %f127, %f82, %f226;
	sub.f32 	%f228, %f227, %f184;
	sub.f32 	%f229, %f228, %f133;
	add.f32 	%f24, %f188, %f229;
	mul.f32 	%f230, %f147, %f83;
	mul.f32 	%f231, %f147, %f85;
	sub.f32 	%f232, %f230, %f231;
	mul.f32 	%f233, %f140, %f88;
	sub.f32 	%f234, %f232, %f233;
	mul.f32 	%f235, %f140, %f91;
	add.f32 	%f236, %f235, %f234;
	mul.f32 	%f237, %f137, %f93;
	add.f32 	%f238, %f237, %f236;
	mul.f32 	%f239, %f137, %f95;
	sub.f32 	%f240, %f238, %f239;
	sub.f32 	%f241, %f240, %f98;
	fma.rn.f32 	%f242, %f85, %f80, %f241;
	add.f32 	%f243, %f207, %f242;
	sub.f32 	%f244, %f243, %f157;
	sub.f32 	%f245, %f244, %f209;
	add.f32 	%f246, %f155, %f245;
	fma.rn.f32 	%f247, %f88, %f81, %f246;
	sub.f32 	%f248, %f247, %f112;
	sub.f32 	%f249, %f248, %f215;
	add.f32 	%f250, %f169, %f249;
	add.f32 	%f251, %f217, %f250;
	sub.f32 	%f252, %f251, %f167;
	sub.f32 	%f253, %f252, %f124;
	fma.rn.f32 	%f254, %f95, %f82, %f253;
	add.f32 	%f255, %f223, %f254;
	sub.f32 	%f256, %f255, %f181;
	sub.f32 	%f257, %f256, %f225;
	add.f32 	%f25, %f179, %f257;
	sub.f32 	%f258, %f97, %f230;
	add.f32 	%f259, %f231, %f258;
	fma.rn.f32 	%f260, %f147, %f101, %f259;
	mul.f32 	%f261, %f147, %f103;
	sub.f32 	%f262, %f260, %f261;
	mul.f32 	%f263, %f147, %f106;
	sub.f32 	%f264, %f262, %f263;
	fma.rn.f32 	%f265, %f147, %f109, %f264;
	add.f32 	%f266, %f233, %f265;
	sub.f32 	%f267, %f266, %f235;
	mul.f32 	%f268, %f140, %f114;
	sub.f32 	%f269, %f267, %f268;
	fma.rn.f32 	%f270, %f140, %f117, %f269;
	fma.rn.f32 	%f271, %f140, %f119, %f270;
	mul.f32 	%f272, %f140, %f121;
	sub.f32 	%f273, %f271, %f272;
	sub.f32 	%f274, %f273, %f237;
	add.f32 	%f275, %f239, %f274;
	fma.rn.f32 	%f276, %f137, %f127, %f275;
	mul.f32 	%f277, %f137, %f129;
	sub.f32 	%f278, %f276, %f277;
	mul.f32 	%f279, %f137, %f132;
	sub.f32 	%f280, %f278, %f279;
	fma.rn.f32 	%f26, %f137, %f135, %f280;
	div.rn.f32 	%f27, %f191, %f23;
	cvt.f64.f32 	%fd44, %f27;
	setp.ltu.f64 	%p52, %fd44, 0dBF847AE147AE147B;
	setp.gtu.f64 	%p53, %fd44, 0d3FF028F5C28F5C29;
	or.pred  	%p54, %p52, %p53;
	@%p54 bra 	$L__BB0_39;
	div.rn.f32 	%f281, %f24, 0f40C00000;
	div.rn.f32 	%f28, %f281, %f23;
	cvt.f64.f32 	%fd45, %f28;
	setp.ltu.f64 	%p55, %fd45, 0dBF847AE147AE147B;
	setp.gtu.f64 	%p56, %fd45, 0d3FF028F5C28F5C29;
	or.pred  	%p57, %p55, %p56;
	@%p57 bra 	$L__BB0_39;
	div.rn.f32 	%f282, %f25, 0f40C00000;
	div.rn.f32 	%f29, %f282, %f23;
	cvt.f64.f32 	%fd46, %f29;
	setp.ltu.f64 	%p58, %fd46, 0dBF847AE147AE147B;
	setp.gtu.f64 	%p59, %fd46, 0d3FF028F5C28F5C29;
	or.pred  	%p60, %p58, %p59;
	@%p60 bra 	$L__BB0_39;
	div.rn.f32 	%f283, %f26, 0f40C00000;
	div.rn.f32 	%f30, %f283, %f23;
	cvt.f64.f32 	%fd47, %f30;
	setp.ltu.f64 	%p61, %fd47, 0dBF847AE147AE147B;
	setp.gtu.f64 	%p62, %fd47, 0d3FF028F5C28F5C29;
	or.pred  	%p63, %p61, %p62;
	mov.f32 	%f362, 0f00000000;
	@%p63 bra 	$L__BB0_39;
	ld.param.u64 	%rd77, [_Z17kernel_projectionPKiPKfS2_S2_S2_S2_S0_S2_S2_S0_S0_S0_S0_S0_S2_S2_PtS2__param_4];
	ld.param.u64 	%rd75, [_Z17kernel_projectionPKiPKfS2_S2_S2_S2_S0_S2_S2_S0_S0_S0_S0_S0_S2_S2_PtS2__param_2];
	ld.param.u64 	%rd74, [_Z17kernel_projectionPKiPKfS2_S2_S2_S2_S0_S2_S2_S0_S0_S0_S0_S0_S2_S2_PtS2__param_1];
	cvta.to.global.u64 	%rd50, %rd77;
	add.s64 	%rd52, %rd50, %rd42;
	ld.global.f32 	%f285, [%rd52];
	ld.global.f32 	%f286, [%rd52+4];
	ld.global.f32 	%f287, [%rd52+8];
	add.s64 	%rd54, %rd50, %rd44;
	ld.global.f32 	%f288, [%rd54];
	ld.global.f32 	%f289, [%rd54+4];
	ld.global.f32 	%f290, [%rd54+8];
	add.s64 	%rd56, %rd50, %rd46;
	ld.global.f32 	%f291, [%rd56];
	ld.global.f32 	%f292, [%rd56+4];
	ld.global.f32 	%f293, [%rd56+8];
	add.s64 	%rd58, %rd50, %rd48;
	ld.global.f32 	%f294, [%rd58];
	ld.global.f32 	%f295, [%rd58+4];
	ld.global.f32 	%f296, [%rd58+8];
	mul.f32 	%f297, %f28, %f288;
	fma.rn.f32 	%f298, %f27, %f285, %f297;
	fma.rn.f32 	%f299, %f29, %f291, %f298;
	fma.rn.f32 	%f300, %f30, %f294, %f299;
	mul.f32 	%f301, %f28, %f289;
	fma.rn.f32 	%f302, %f27, %f286, %f301;
	fma.rn.f32 	%f303, %f29, %f292, %f302;
	fma.rn.f32 	%f304, %f30, %f295, %f303;
	mul.f32 	%f305, %f28, %f290;
	fma.rn.f32 	%f306, %f27, %f287, %f305;
	fma.rn.f32 	%f307, %f29, %f293, %f306;
	fma.rn.f32 	%f308, %f30, %f296, %f307;
	cvta.to.global.u64 	%rd59, %rd75;
	ld.global.f32 	%f309, [%rd59];
	sub.f32 	%f310, %f300, %f309;
	cvta.to.global.u64 	%rd60, %rd74;
	ld.global.f32 	%f311, [%rd60];
	div.rn.f32 	%f31, %f310, %f311;
	ld.global.f32 	%f312, [%rd59+4];
	sub.f32 	%f313, %f304, %f312;
	ld.global.f32 	%f314, [%rd60+4];
	div.rn.f32 	%f32, %f313, %f314;
	ld.global.f32 	%f315, [%rd59+8];
	sub.f32 	%f316, %f308, %f315;
	ld.global.f32 	%f317, [%rd60+8];
	div.rn.f32 	%f33, %f316, %f317;
	setp.leu.f32 	%p64, %f31, 0f00000000;
	@%p64 bra 	$L__BB0_38;
	ld.param.u64 	%rd73, [_Z17kernel_projectionPKiPKfS2_S2_S2_S2_S0_S2_S2_S0_S0_S0_S0_S0_S2_S2_PtS2__param_0];
	cvta.to.global.u64 	%rd4, %rd73;
	ld.global.u32 	%r20, [%rd4];
	cvt.rn.f32.s32 	%f319, %r20;
	setp.geu.f32 	%p65, %f31, %f319;
	setp.leu.f32 	%p66, %f32, 0f00000000;
	or.pred  	%p67, %p65, %p66;
	@%p67 bra 	$L__BB0_38;
	ld.global.u32 	%r21, [%rd4+4];
	cvt.rn.f32.s32 	%f321, %r21;
	setp.geu.f32 	%p68, %f32, %f321;
	setp.leu.f32 	%p69, %f33, 0f00000000;
	or.pred  	%p70, %p68, %p69;
	@%p70 bra 	$L__BB0_38;
	ld.global.u32 	%r91, [%rd4+8];
	cvt.rn.f32.s32 	%f323, %r91;
	setp.geu.f32 	%p71, %f33, %f323;
	@%p71 bra 	$L__BB0_38;
	ld.param.u64 	%rd76, [_Z17kernel_projectionPKiPKfS2_S2_S2_S2_S0_S2_S2_S0_S0_S0_S0_S0_S2_S2_PtS2__param_3];
	cvt.rmi.f32.f32 	%f324, %f31;
	cvt.rzi.s32.f32 	%r92, %f324;
	cvt.rmi.f32.f32 	%f325, %f32;
	cvt.rzi.s32.f32 	%r93, %f325;
	cvt.rmi.f32.f32 	%f326, %f33;
	cvt.rzi.s32.f32 	%r94, %f326;
	cvt.rn.f32.s32 	%f327, %r92;
	sub.f32 	%f328, %f31, %f327;
	cvt.rn.f32.s32 	%f329, %r93;
	sub.f32 	%f330, %f32, %f329;
	cvt.rn.f32.s32 	%f331, %r94;
	sub.f32 	%f332, %f33, %f331;
	mad.lo.s32 	%r95, %r21, %r94, %r93;
	mad.lo.s32 	%r96, %r95, %r20, %r92;
	cvta.to.global.u64 	%rd61, %rd76;
	mul.wide.s32 	%rd62, %r96, 4;
	add.s64 	%rd63, %rd61, %rd62;
	ld.global.f32 	%f333, [%rd63];
	mov.f32 	%f334, 0f3F800000;
	sub.f32 	%f335, %f334, %f328;
	ld.global.f32 	%f336, [%rd63+4];
	mul.f32 	%f337, %f328, %f336;
	fma.rn.f32 	%f338, %f335, %f333, %f337;
	add.s32 	%r97, %r95, %r21;
	mad.lo.s32 	%r98, %r97, %r20, %r92;
	mul.wide.s32 	%rd64, %r98, 4;
	add.s64 	%rd65, %rd61, %rd64;
	ld.global.f32 	%f339, [%rd65];
	ld.global.f32 	%f340, [%rd65+4];
	mul.f32 	%f341, %f328, %f340;
	fma.rn.f32 	%f342, %f335, %f339, %f341;
	mul.wide.s32 	%rd66, %r20, 4;
	add.s64 	%rd67, %rd63, %rd66;
	ld.global.f32 	%f343, [%rd67];
	ld.global.f32 	%f344, [%rd67+4];
	mul.f32 	%f345, %f328, %f344;
	fma.rn.f32 	%f346, %f335, %f343, %f345;
	add.s64 	%rd68, %rd65, %rd66;
	ld.global.f32 	%f347, [%rd68];
	ld.global.f32 	%f348, [%rd68+4];
	mul.f32 	%f349, %f328, %f348;
	fma.rn.f32 	%f350, %f335, %f347, %f349;
	sub.f32 	%f351, %f334, %f330;
	mul.f32 	%f352, %f330, %f346;
	fma.rn.f32 	%f353, %f351, %f338, %f352;
	mul.f32 	%f354, %f330, %f350;
	fma.rn.f32 	%f355, %f351, %f342, %f354;
	sub.f32 	%f356, %f334, %f332;
	mul.f32 	%f357, %f332, %f355;
	fma.rn.f32 	%f358, %f356, %f353, %f357;
	mul.f32 	%f362, %f358, 0f447A0000;
$L__BB0_38:
	fma.rn.f32 	%f363, %f20, %f362, %f363;
	bra.uni 	$L__BB0_40;
$L__BB0_39:
	add.s32 	%r103, %r103, 1;
	setp.ne.s32 	%p72, %r103, %r13;
	@%p72 bra 	$L__BB0_28;
$L__BB0_40:
	add.f32 	%f361, %f361, 0f3A03126F;
	setp.lt.f32 	%p73, %f361, 0f3F800000;
	@%p73 bra 	$L__BB0_23;
$L__BB0_41:
	ld.param.u64 	%rd83, [_Z17kernel_projectionPKiPKfS2_S2_S2_S2_S0_S2_S2_S0_S0_S0_S0_S0_S2_S2_PtS2__param_16];
	mov.u32 	%r99, %ntid.x;
	mov.u32 	%r100, %ctaid.x;
	mov.u32 	%r101, %tid.x;
	mad.lo.s32 	%r23, %r99, %r100, %r101;
	cvta.to.global.u64 	%rd5, %rd83;
	setp.leu.f32 	%p74, %f363, 0f00000000;
	setp.geu.f32 	%p75, %f363, 0f477FFF00;
	or.pred  	%p76, %p74, %p75;
	@%p76 bra 	$L__BB0_43;
	cvt.rzi.u32.f32 	%r102, %f363;
	mul.wide.s32 	%rd71, %r23, 2;
	add.s64 	%rd72, %rd5, %rd71;
	st.global.u16 	[%rd72], %r102;
	bra.uni 	$L__BB0_44;
$L__BB0_43:
	mul.wide.s32 	%rd69, %r23, 2;
	add.s64 	%rd70, %rd5, %rd69;
	mov.b16 	%rs1, 0;
	st.global.u16 	[%rd70], %rs1;
$L__BB0_44:
	ret;

}
	// .globl	_Z8fill_dosPf
.visible .entry _Z8fill_dosPf(
	.param .u64 .ptr .align 1 _Z8fill_dosPf_param_0
)
{
	.reg .b32 	%r<6>;
	.reg .b64 	%rd<5>;

	ld.param.u64 	%rd1, [_Z8fill_dosPf_param_0];
	cvta.to.global.u64 	%rd2, %rd1;
	mov.u32 	%r1, %ntid.x;
	mov.u32 	%r2, %ctaid.x;
	mov.u32 	%r3, %tid.x;
	mad.lo.s32 	%r4, %r1, %r2, %r3;
	mul.wide.s32 	%rd3, %r4, 4;
	add.s64 	%rd4, %rd2, %rd3;
	mov.b32 	%r5, 1073741824;
	st.global.u32 	[%rd4], %r5;
	ret;

}
.func  (.param .b64 func_retval0) __internal_accurate_pow(
	.param .b64 __internal_accurate_pow_param_0
)
{
	.reg .pred 	%p<8>;
	.reg .b32 	%r<49>;
	.reg .b32 	%f<3>;
	.reg .b64 	%fd<109>;

	ld.param.f64 	%fd10, [__internal_accurate_pow_param_0];
	{
	.reg .b32 %temp; 
	mov.b64 	{%temp, %r46}, %fd10;
	}
	{
	.reg .b32 %temp; 
	mov.b64 	{%r45, %temp}, %fd10;
	}
	shr.u32 	%r47, %r46, 20;
	setp.gt.u32 	%p1, %r46, 1048575;
	@%p1 bra 	$L__BB2_2;
	mul.f64 	%fd11, %fd10, 0d4350000000000000;
	{
	.reg .b32 %temp; 
	mov.b64 	{%temp, %r46}, %fd11;
	}
	{
	.reg .b32 %temp; 
	mov.b64 	{%r45, %temp}, %fd11;
	}
	shr.u32 	%r16, %r46, 20;
	add.s32 	%r47, %r16, -54;
$L__BB2_2:
	add.s32 	%r48, %r47, -1023;
	and.b32  	%r17, %r46, -2146435073;
	or.b32  	%r18, %r17, 1072693248;
	mov.b64 	%fd107, {%r45, %r18};
	setp.lt.u32 	%p2, %r18, 1073127583;
	@%p2 bra 	$L__BB2_4;
	{
	.reg .b32 %temp; 
	mov.b64 	{%r19, %temp}, %fd107;
	}
	{
	.reg .b32 %temp; 
	mov.b64 	{%temp, %r20}, %fd107;
	}
	add.s32 	%r21, %r20, -1048576;
	mov.b64 	%fd107, {%r19, %r21};
	add.s32 	%r48, %r47, -1022;
$L__BB2_4:
	add.f64 	%fd12, %fd107, 0dBFF0000000000000;
	add.f64 	%fd13, %fd107, 0d3FF0000000000000;
	rcp.approx.ftz.f64 	%fd14, %fd13;
	neg.f64 	%fd15, %fd13;
	fma.rn.f64 	%fd16, %fd15, %fd14, 0d3FF0000000000000;
	fma.rn.f64 	%fd17, %fd16, %fd16, %fd16;
	fma.rn.f64 	%fd18, %fd17, %fd14, %fd14;
	mul.f64 	%fd19, %fd12, %fd18;
	fma.rn.f64 	%fd20, %fd12, %fd18, %fd19;
	mul.f64 	%fd21, %fd20, %fd20;
	fma.rn.f64 	%fd22, %fd21, 0d3EB0F5FF7D2CAFE2, 0d3ED0F5D241AD3B5A;
	fma.rn.f64 	%fd23, %fd22, %fd21, 0d3EF3B20A75488A3F;
	fma.rn.f64 	%fd24, %fd23, %fd21, 0d3F1745CDE4FAECD5;
	fma.rn.f64 	%fd25, %fd24, %fd21, 0d3F3C71C7258A578B;
	fma.rn.f64 	%fd26, %fd25, %fd21, 0d3F6249249242B910;
	fma.rn.f64 	%fd27, %fd26, %fd21, 0d3F89999999999DFB;
	sub.f64 	%fd28, %fd12, %fd20;
	add.f64 	%fd29, %fd28, %fd28;
	neg.f64 	%fd30, %fd20;
	fma.rn.f64 	%fd31, %fd30, %fd12, %fd29;
	mul.f64 	%fd32, %fd18, %fd31;
	fma.rn.f64 	%fd33, %fd21, %fd27, 0d3FB5555555555555;
	mov.f64 	%fd34, 0d3FB5555555555555;
	sub.f64 	%fd35, %fd34, %fd33;
	fma.rn.f64 	%fd36, %fd21, %fd27, %fd35;
	add.f64 	%fd37, %fd36, 0dBC46A4CB00B9E7B0;
	add.f64 	%fd38, %fd33, %fd37;
	sub.f64 	%fd39, %fd33, %fd38;
	add.f64 	%fd40, %fd37, %fd39;
	mul.rn.f64 	%fd41, %fd20, %fd20;
	neg.f64 	%fd42, %fd41;
	fma.rn.f64 	%fd43, %fd20, %fd20, %fd42;
	{
	.reg .b32 %temp; 
	mov.b64 	{%r22, %temp}, %fd32;
	}
	{
	.reg .b32 %temp; 
	mov.b64 	{%temp, %r23}, %fd32;
	}
	add.s32 	%r24, %r23, 1048576;
	mov.b64 	%fd44, {%r22, %r24};
	fma.rn.f64 	%fd45, %fd20, %fd44, %fd43;
	mul.rn.f64 	%fd46, %fd41, %fd20;
	neg.f64 	%fd47, %fd46;
	fma.rn.f64 	%fd48, %fd41, %fd20, %fd47;
	fma.rn.f64 	%fd49, %fd41, %fd32, %fd48;
	fma.rn.f64 	%fd50, %fd45, %fd20, %fd49;
	mul.rn.f64 	%fd51, %fd38, %fd46;
	neg.f64 	%fd52, %fd51;
	fma.rn.f64 	%fd53, %fd38, %fd46, %fd52;
	fma.rn.f64 	%fd54, %fd38, %fd50, %fd53;
	fma.rn.f64 	%fd55, %fd40, %fd46, %fd54;
	add.f64 	%fd56, %fd51, %fd55;
	sub.f64 	%fd57, %fd51, %fd56;
	add.f64 	%fd58, %fd55, %fd57;
	add.f64 	%fd59, %fd20, %fd56;
	sub.f64 	%fd60, %fd20, %fd59;
	add.f64 	%fd61, %fd56, %fd60;
	add.f64 	%fd62, %fd58, %fd61;
	add.f64 	%fd63, %fd32, %fd62;
	add.f64 	%fd64, %fd59, %fd63;
	sub.f64 	%fd65, %fd59, %fd64;
	add.f64 	%fd66, %fd63, %fd65;
	xor.b32  	%r25, %r48, -2147483648;
	mov.b32 	%r26, 1127219200;
	mov.b64 	%fd67, {%r25, %r26};
	mov.b32 	%r27, -2147483648;
	mov.b64 	%fd68, {%r27, %r26};
	sub.f64 	%fd69, %fd67, %fd68;
	fma.rn.f64 	%fd70, %fd69, 0d3FE62E42FEFA39EF, %fd64;
	fma.rn.f64 	%fd71, %fd69, 0dBFE62E42FEFA39EF, %fd70;
	sub.f64 	%fd72, %fd71, %fd64;
	sub.f64 	%fd73, %fd66, %fd72;
	fma.rn.f64 	%fd74, %fd69, 0d3C7ABC9E3B39803F, %fd73;
	add.f64 	%fd75, %fd70, %fd74;
	sub.f64 	%fd76, %fd70, %fd75;
	add.f64 	%fd77, %fd74, %fd76;
	mov.f64 	%fd78, 0d4000000000000000;
	{
	.reg .b32 %temp; 
	mov.b64 	{%temp, %r28}, %fd78;
	}
	{
	.reg .b32 %temp; 
	mov.b64 	{%r29, %temp}, %fd78;
	}
	shl.b32 	%r30, %r28, 1;
	setp.gt.u32 	%p3, %r30, -33554433;
	and.b32  	%r31, %r28, -15728641;
	selp.b32 	%r32, %r31, %r28, %p3;
	mov.b64 	%fd79, {%r29, %r32};
	mul.rn.f64 	%fd80, %fd75, %fd79;
	neg.f64 	%fd81, %fd80;
	fma.rn.f64 	%fd82, %fd75, %fd79, %fd81;
	fma.rn.f64 	%fd83, %fd77, %fd79, %fd82;
	add.f64 	%fd4, %fd80, %fd83;
	sub.f64 	%fd84, %fd80, %fd4;
	add.f64 	%fd5, %fd83, %fd84;
	fma.rn.f64 	%fd85, %fd4, 0d3FF71547652B82FE, 0d4338000000000000;
	{
	.reg .b32 %temp; 
	mov.b64 	{%r13, %temp}, %fd85;
	}
	mov.f64 	%fd86, 0dC338000000000000;
	add.rn.f64 	%fd87, %fd85, %fd86;
	fma.rn.f64 	%fd88, %fd87, 0dBFE62E42FEFA39EF, %fd4;
	fma.rn.f64 	%fd89, %fd87, 0dBC7ABC9E3B39803F, %fd88;
	fma.rn.f64 	%fd90, %fd89, 0d3E5ADE1569CE2BDF, 0d3E928AF3FCA213EA;
	fma.rn.f64 	%fd91, %fd90, %fd89, 0d3EC71DEE62401315;
	fma.rn.f64 	%fd92, %fd91, %fd89, 0d3EFA01997C89EB71;
	fma.rn.f64 	%fd93, %fd92, %fd89, 0d3F2A01A014761F65;
	fma.rn.f64 	%fd94, %fd93, %fd89, 0d3F56C16C1852B7AF;
	fma.rn.f64 	%fd95, %fd94, %fd89, 0d3F81111111122322;
	fma.rn.f64 	%fd96, %fd95, %fd89, 0d3FA55555555502A1;
	fma.rn.f64 	%fd97, %fd96, %fd89, 0d3FC5555555555511;
	fma.rn.f64 	%fd98, %fd97, %fd89, 0d3FE000000000000B;
	fma.rn.f64 	%fd99, %fd98, %fd89, 0d3FF0000000000000;
	fma.rn.f64 	%fd100, %fd99, %fd89, 0d3FF0000000000000;
	{
	.reg .b32 %temp; 
	mov.b64 	{%r14, %temp}, %fd100;
	}
	{
	.reg .b32 %temp; 
	mov.b64 	{%temp, %r15}, %fd100;
	}
	shl.b32 	%r33, %r13, 20;
	add.s32 	%r34, %r33, %r15;
	mov.b64 	%fd108, {%r14, %r34};
	{
	.reg .b32 %temp; 
	mov.b64 	{%temp, %r35}, %fd4;
	}
	mov.b32 	%f2, %r35;
	abs.f32 	%f1, %f2;
	setp.lt.f32 	%p4, %f1, 0f4086232B;
	@%p4 bra 	$L__BB2_7;
	setp.lt.f64 	%p5, %fd4, 0d0000000000000000;
	add.f64 	%fd101, %fd4, 0d7FF0000000000000;
	selp.f64 	%fd108, 0d0000000000000000, %fd101, %p5;
	setp.geu.f32 	%p6, %f1, 0f40874800;
	@%p6 bra 	$L__BB2_7;
	shr.u32 	%r36, %r13, 31;
	add.s32 	%r37, %r13, %r36;
	shr.s32 	%r38, %r37, 1;
	shl.b32 	%r39, %r38, 20;
	add.s32 	%r40, %r15, %r39;
	mov.b64 	%fd102, {%r14, %r40};
	sub.s32 	%r41, %r13, %r38;
	shl.b32 	%r42, %r41, 20;
	add.s32 	%r43, %r42, 1072693248;
	mov.b32 	%r44, 0;
	mov.b64 	%fd103, {%r44, %r43};
	mul.f64 	%fd108, %fd103, %fd102;
$L__BB2_7:
	abs.f64 	%fd104, %fd108;
	setp.eq.f64 	%p7, %fd104, 0d7FF0000000000000;
	fma.rn.f64 	%fd105, %fd108, %fd5, %fd108;
	selp.f64 	%fd106, %fd108, %fd105, %p7;
	st.param.f64 	[func_retval0], %fd106;
	ret;

}


// ===== COMPILED SASS (sm_100) =====

	.target	sm_100

	.elftype	@"ET_EXEC"


//--------------------- .note.nv.tkinfo           --------------------------
	.section	.note.nv.tkinfo,"",@"SHT_NOTE"
	.sectionflags	@"SHF_NOTE_NV_TKINFO"
	.tkinfo
        /*0018*/ 	.word	0x00000002
        /*0030*/ 	.string	""
        /*0030*/ 	.string	"ptxas"
        /*0030*/ 	.string	"Cuda compilation tools, release 13.0, V13.0.88"
        /*0030*/ 	.string	"Build cuda_13.0.r13.0/compiler.36424714_0"
        /*0030*/ 	.string	"-arch sm_100 -m 64 "



//--------------------- .note.nv.cuinfo           --------------------------
	.section	.note.nv.cuinfo,"",@"SHT_NOTE"
	.sectionflags	@"SHF_NOTE_NV_CUINFO"
        /*0018*/ 	.short	0x0002
        /*001a*/ 	.short	0x0064
        /*001c*/ 	.short	0x0082
	.zero		2


//--------------------- .nv.info                  --------------------------
	.section	.nv.info,"",@"SHT_CUDA_INFO"
	.align	4


	//----- nvinfo : EIATTR_REGCOUNT
	.align		4
        /*0000*/ 	.byte	0x04, 0x2f
        /*0002*/ 	.short	(.L_1 - .L_0)
	.align		4
.L_0:
        /*0004*/ 	.word	index@(_Z17kernel_projectionPKiPKfS2_S2_S2_S2_S0_S2_S2_S0_S0_S0_S0_S0_S2_S2_PtS2_)
        /*0008*/ 	.word	0x0000005a


	//----- nvinfo : EIATTR_FRAME_SIZE
	.align		4
.L_1:
        /*000c*/ 	.byte	0x04, 0x11
        /*000e*/ 	.short	(.L_3 - .L_2)
	.align		4
.L_2:
        /*0010*/ 	.word	index@($_Z17kernel_projectionPKiPKfS2_S2_S2_S2_S0_S2_S2_S0_S0_S0_S0_S0_S2_S2_PtS2_$__internal_accurate_pow)
        /*0014*/ 	.word	0x00000000


	//----- nvinfo : EIATTR_FRAME_SIZE
	.align		4
.L_3:
        /*0018*/ 	.byte	0x04, 0x11
        /*001a*/ 	.short	(.L_5 - .L_4)
	.align		4
.L_4:
        /*001c*/ 	.word	index@($__internal_1_$__cuda_sm3x_div_rn_noftz_f32_slowpath)
        /*0020*/ 	.word	0x00000000


	//----- nvinfo : EIATTR_FRAME_SIZE
	.align		4
.L_5:
        /*0024*/ 	.byte	0x04, 0x11
        /*0026*/ 	.short	(.L_7 - .L_6)
	.align		4
.L_6:
        /*0028*/ 	.word	index@($__internal_0_$__cuda_sm20_sqrt_rn_f32_slowpath)
        /*002c*/ 	.word	0x00000000


	//----- nvinfo : EIATTR_FRAME_SIZE
	.align		4
.L_7:
        /*0030*/ 	.byte	0x04, 0x11
        /*0032*/ 	.short	(.L_9 - .L_8)
	.align		4
.L_8:
        /*0034*/ 	.word	index@(_Z17kernel_projectionPKiPKfS2_S2_S2_S2_S0_S2_S2_S0_S0_S0_S0_S0_S2_S2_PtS2_)
        /*0038*/ 	.word	0x00000000


	//----- nvinfo : EIATTR_REGCOUNT
	.align		4
.L_9:
        /*003c*/ 	.byte	0x04, 0x2f
        /*003e*/ 	.short	(.L_11 - .L_10)
	.align		4
.L_10:
        /*0040*/ 	.word	index@(_Z8fill_dosPf)
        /*0044*/ 	.word	0x0000000a


	//----- nvinfo : EIATTR_FRAME_SIZE
	.align		4
.L_11:
        /*0048*/ 	.byte	0x04, 0x11
        /*004a*/ 	.short	(.L_13 - .L_12)
	.align		4
.L_12:
        /*004c*/ 	.word	index@(_Z8fill_dosPf)
        /*0050*/ 	.word	0x00000000


	//----- nvinfo : EIATTR_MIN_STACK_SIZE
	.align		4
.L_13:
        /*0054*/ 	.byte	0x04, 0x12
        /*0056*/ 	.short	(.L_15 - .L_14)
	.align		4
.L_14:
        /*0058*/ 	.word	index@(_Z8fill_dosPf)
        /*005c*/ 	.word	0x00000000


	//----- nvinfo : EIATTR_MIN_STACK_SIZE
	.align		4
.L_15:
        /*0060*/ 	.byte	0x04, 0x12
        /*0062*/ 	.short	(.L_17 - .L_16)
	.align		4
.L_16:
        /*0064*/ 	.word	index@(_Z17kernel_projectionPKiPKfS2_S2_S2_S2_S0_S2_S2_S0_S0_S0_S0_S0_S2_S2_PtS2_)
        /*0068*/ 	.word	0x00000000
.L_17:


//--------------------- .nv.compat                --------------------------
	.section	.nv.compat,"",@"SHT_CUDA_COMPAT_INFO"
	.align	4
        /*0000*/ 	.byte	0x02, 0x09, 0x00, 0x00, 0x02, 0x02, 0x01, 0x00, 0x02, 0x05, 0x05, 0x00, 0x03, 0x07, 0x01, 0x01
        /*0010*/ 	.byte	0x02, 0x03, 0x00, 0x00, 0x02, 0x06, 0x01, 0x00, 0x04, 0x0b, 0x08, 0x00, 0x01, 0x00, 0x00, 0x00
        /*0020*/ 	.byte	0x00, 0x00, 0x00, 0x00


//--------------------- .nv.info._Z8fill_dosPf    --------------------------
	.section	.nv.info._Z8fill_dosPf,"",@"SHT_CUDA_INFO"
	.sectionflags	@""
	.align	4


	//----- nvinfo : EIATTR_CUDA_API_VERSION
	.align		4
        /*0000*/ 	.byte	0x04, 0x37
        /*0002*/ 	.short	(.L_19 - .L_18)
.L_18:
        /*0004*/ 	.word	0x00000082


	//----- nvinfo : EIATTR_KPARAM_INFO
	.align		4
.L_19:
        /*0008*/ 	.byte	0x04, 0x17
        /*000a*/ 	.short	(.L_21 - .L_20)
.L_20:
        /*000c*/ 	.word	0x00000000
        /*0010*/ 	.short	0x0000
        /*0012*/ 	.short	0x0000
        /*0014*/ 	.byte	0x00, 0xf5, 0x21, 0x00


	//----- nvinfo : EIATTR_SPARSE_MMA_MASK
	.align		4
.L_21:
        /*0018*/ 	.byte	0x03, 0x50
        /*001a*/ 	.short	0x0000


	//----- nvinfo : EIATTR_MAXREG_COUNT
	.align		4
        /*001c*/ 	.byte	0x03, 0x1b
        /*001e*/ 	.short	0x00ff


	//----- nvinfo : EIATTR_MERCURY_ISA_VERSION
	.align		4
        /*0020*/ 	.byte	0x03, 0x5f
        /*0022*/ 	.short	0x0101


	//----- nvinfo : EIATTR_VRC_CTA_INIT_COUNT
	.align		4
        /*0024*/ 	.byte	0x02, 0x4a
	.zero		1
	.zero		1


	//----- nvinfo : EIATTR_EXIT_INSTR_OFFSETS
	.align		4
        /*0028*/ 	.byte	0x04, 0x1c
        /*002a*/ 	.short	(.L_23 - .L_22)


	//   ....[0]....
.L_22:
        /*002c*/ 	.word	0x000000a0


	//----- nvinfo : EIATTR_CBANK_PARAM_SIZE
	.align		4
.L_23:
        /*0030*/ 	.byte	0x03, 0x19
        /*0032*/ 	.short	0x0008


	//----- nvinfo : EIATTR_PARAM_CBANK
	.align		4
        /*0034*/ 	.byte	0x04, 0x0a
        /*0036*/ 	.short	(.L_25 - .L_24)
	.align		4
.L_24:
        /*0038*/ 	.word	index@(.nv.constant0._Z8fill_dosPf)
        /*003c*/ 	.short	0x0380
        /*003e*/ 	.short	0x0008


	//----- nvinfo : EIATTR_SW_WAR
	.align		4
.L_25:
        /*0040*/ 	.byte	0x04, 0x36
        /*0042*/ 	.short	(.L_27 - .L_26)
.L_26:
        /*0044*/ 	.word	0x00000008
.L_27:


//--------------------- .nv.info._Z17kernel_projectionPKiPKfS2_S2_S2_S2_S0_S2_S2_S0_S0_S0_S0_S0_S2_S2_PtS2_ --------------------------
	.section	.nv.info._Z17kernel_projectionPKiPKfS2_S2_S2_S2_S0_S2_S2_S0_S0_S0_S0_S0_S2_S2_PtS2_,"",@"SHT_CUDA_INFO"
	.sectionflags	@""
	.align	4


	//----- nvinfo : EIATTR_CUDA_API_VERSION
	.align		4
        /*0000*/ 	.byte	0x04, 0x37
        /*0002*/ 	.short	(.L_29 - .L_28)
.L_28:
        /*0004*/ 	.word	0x00000082


	//----- nvinfo : EIATTR_KPARAM_INFO
	.align		4
.L_29:
        /*0008*/ 	.byte	0x04, 0x17
        /*000a*/ 	.short	(.L_31 - .L_30)
.L_30:
        /*000c*/ 	.word	0x00000000
        /*0010*/ 	.short	0x0011
        /*0012*/ 	.short	0x0088
        /*0014*/ 	.byte	0x00, 0xf5, 0x21, 0x00


	//----- nvinfo : EIATTR_KPARAM_INFO
	.align		4
.L_31:
        /*0018*/ 	.byte	0x04, 0x17
        /*001a*/ 	.short	(.L_33 - .L_32)
.L_32:
        /*001c*/ 	.word	0x00000000
        /*0020*/ 	.short	0x0010
        /*0022*/ 	.short	0x0080
        /*0024*/ 	.byte	0x00, 0xf5, 0x21, 0x00


	//----- nvinfo : EIATTR_KPARAM_INFO
	.align		4
.L_33:
        /*0028*/ 	.byte	0x04, 0x17
        /*002a*/ 	.short	(.L_35 - .L_34)
.L_34:
        /*002c*/ 	.word	0x00000000
        /*0030*/ 	.short	0x000f
        /*0032*/ 	.short	0x0078
        /*0034*/ 	.byte	0x00, 0xf5, 0x21, 0x00


	//----- nvinfo : EIATTR_KPARAM_INFO
	.align		4
.L_35:
        /*0038*/ 	.byte	0x04, 0x17
        /*003a*/ 	.short	(.L_37 - .L_36)
.L_36:
        /*003c*/ 	.word	0x00000000
        /*0040*/ 	.short	0x000e
        /*0042*/ 	.short	0x0070
        /*0044*/ 	.byte	0x00, 0xf5, 0x21, 0x00


	//----- nvinfo : EIATTR_KPARAM_INFO
	.align		4
.L_37:
        /*0048*/ 	.byte	0x04, 0x17
        /*004a*/ 	.short	(.L_39 - .L_38)
.L_38:
        /*004c*/ 	.word	0x00000000
        /*0050*/ 	.short	0x000d
        /*0052*/ 	.short	0x0068
        /*0054*/ 	.byte	0x00, 0xf5, 0x21, 0x00


	//----- nvinfo : EIATTR_KPARAM_INFO
	.align		4
.L_39:
        /*0058*/ 	.byte	0x04, 0x17
        /*005a*/ 	.short	(.L_41 - .L_40)
.L_40:
        /*005c*/ 	.word	0x00000000
        /*0060*/ 	.short	0x000c
        /*0062*/ 	.short	0x0060
        /*0064*/ 	.byte	0x00, 0xf5, 0x21, 0x00


	//----- nvinfo : EIATTR_KPARAM_INFO
	.align		4
.L_41:
        /*0068*/ 	.byte	0x04, 0x17
        /*006a*/ 	.short	(.L_43 - .L_42)
.L_42:
        /*006c*/ 	.word	0x00000000
        /*0070*/ 	.short	0x000b
        /*0072*/ 	.short	0x0058
        /*0074*/ 	.byte	0x00, 0xf5, 0x21, 0x00


	//----- nvinfo : EIATTR_KPARAM_INFO
	.align		4
.L_43:
        /*0078*/ 	.byte	0x04, 0x17
        /*007a*/ 	.short	(.L_45 - .L_44)
.L_44:
        /*007c*/ 	.word	0x00000000
        /*0080*/ 	.short	0x000a
        /*0082*/ 	.short	0x0050
        /*0084*/ 	.byte	0x00, 0xf5, 0x21, 0x00


	//----- nvinfo : EIATTR_KPARAM_INFO
	.align		4
.L_45:
        /*0088*/ 	.byte	0x04, 0x17
        /*008a*/ 	.short	(.L_47 - .L_46)
.L_46:
        /*008c*/ 	.word	0x00000000
        /*0090*/ 	.short	0x0009
        /*0092*/ 	.short	0x0048
        /*0094*/ 	.byte	0x00, 0xf5, 0x21, 0x00


	//----- nvinfo : EIATTR_KPARAM_INFO
	.align		4
.L_47:
        /*0098*/ 	.byte	0x04, 0x17
        /*009a*/ 	.short	(.L_49 - .L_48)
.L_48:
        /*009c*/ 	.word	0x00000000
        /*00a0*/ 	.short	0x0008
        /*00a2*/ 	.short	0x0040
        /*00a4*/ 	.byte	0x00, 0xf5, 0x21, 0x00


	//----- nvinfo : EIATTR_KPARAM_INFO
	.align		4
.L_49:
        /*00a8*/ 	.byte	0x04, 0x17
        /*00aa*/ 	.short	(.L_51 - .L_50)
.L_50:
        /*00ac*/ 	.word	0x00000000
        /*00b0*/ 	.short	0x0007
        /*00b2*/ 	.short	0x0038
        /*00b4*/ 	.byte	0x00, 0xf5, 0x21, 0x00


	//----- nvinfo : EIATTR_KPARAM_INFO
	.align		4
.L_51:
        /*00b8*/ 	.byte	0x04, 0x17
        /*00ba*/ 	.short	(.L_53 - .L_52)
.L_52:
        /*00bc*/ 	.word	0x00000000
        /*00c0*/ 	.short	0x0006
        /*00c2*/ 	.short	0x0030
        /*00c4*/ 	.byte	0x00, 0xf5, 0x21, 0x00


	//----- nvinfo : EIATTR_KPARAM_INFO
	.align		4
.L_53:
        /*00c8*/ 	.byte	0x04, 0x17
        /*00ca*/ 	.short	(.L_55 - .L_54)
.L_54:
        /*00cc*/ 	.word	0x00000000
        /*00d0*/ 	.short	0x0005
        /*00d2*/ 	.short	0x0028
        /*00d4*/ 	.byte	0x00, 0xf5, 0x21, 0x00


	//----- nvinfo : EIATTR_KPARAM_INFO
	.align		4
.L_55:
        /*00d8*/ 	.byte	0x04, 0x17
        /*00da*/ 	.short	(.L_57 - .L_56)
.L_56:
        /*00dc*/ 	.word	0x00000000
        /*00e0*/ 	.short	0x0004
        /*00e2*/ 	.short	0x0020
        /*00e4*/ 	.byte	0x00, 0xf5, 0x21, 0x00


	//----- nvinfo : EIATTR_KPARAM_INFO
	.align		4
.L_57:
        /*00e8*/ 	.byte	0x04, 0x17
        /*00ea*/ 	.short	(.L_59 - .L_58)
.L_58:
        /*00ec*/ 	.word	0x00000000
        /*00f0*/ 	.short	0x0003
        /*00f2*/ 	.short	0x0018
        /*00f4*/ 	.byte	0x00, 0xf5, 0x21, 0x00


	//----- nvinfo : EIATTR_KPARAM_INFO
	.align		4
.L_59:
        /*00f8*/ 	.byte	0x04, 0x17
        /*00fa*/ 	.short	(.L_61 - .L_60)
.L_60:
        /*00fc*/ 	.word	0x00000000
        /*0100*/ 	.short	0x0002
        /*0102*/ 	.short	0x0010
        /*0104*/ 	.byte	0x00, 0xf5, 0x21, 0x00


	//----- nvinfo : EIATTR_KPARAM_INFO
	.align		4
.L_61:
        /*0108*/ 	.byte	0x04, 0x17
        /*010a*/ 	.short	(.L_63 - .L_62)
.L_62:
        /*010c*/ 	.word	0x00000000
        /*0110*/ 	.short	0x0001
        /*0112*/ 	.short	0x0008
        /*0114*/ 	.byte	0x00, 0xf5, 0x21, 0x00


	//----- nvinfo : EIATTR_KPARAM_INFO
	.align		4
.L_63:
        /*0118*/ 	.byte	0x04, 0x17
        /*011a*/ 	.short	(.L_65 - .L_64)
.L_64:
        /*011c*/ 	.word	0x00000000
        /*0120*/ 	.short	0x0000
        /*0122*/ 	.short	0x0000
        /*0124*/ 	.byte	0x00, 0xf5, 0x21, 0x00


	//----- nvinfo : EIATTR_SPARSE_MMA_MASK
	.align		4
.L_65:
        /*0128*/ 	.byte	0x03, 0x50
        /*012a*/ 	.short	0x0000


	//----- nvinfo : EIATTR_MAXREG_COUNT
	.align		4
        /*012c*/ 	.byte	0x03, 0x1b
        /*012e*/ 	.short	0x00ff


	//----- nvinfo : EIATTR_MERCURY_ISA_VERSION
	.align		4
        /*0130*/ 	.byte	0x03, 0x5f
        /*0132*/ 	.short	0x0101


	//----- nvinfo : EIATTR_VRC_CTA_INIT_COUNT
	.align		4
        /*0134*/ 	.byte	0x02, 0x4a
	.zero		1
	.zero		1


	//----- nvinfo : EIATTR_EXIT_INSTR_OFFSETS
	.align		4
        /*0138*/ 	.byte	0x04, 0x1c
        /*013a*/ 	.short	(.L_67 - .L_66)


	//   ....[0]....
.L_66:
        /*013c*/ 	.word	0x00003240


	//   ....[1]....
        /*0140*/ 	.word	0x00003280


	//----- nvinfo : EIATTR_CRS_STACK_SIZE
	.align		4
.L_67:
        /*0144*/ 	.byte	0x04, 0x1e
        /*0146*/ 	.short	(.L_69 - .L_68)
.L_68:
        /*0148*/ 	.word	0x00000000


	//----- nvinfo : EIATTR_CBANK_PARAM_SIZE
	.align		4
.L_69:
        /*014c*/ 	.byte	0x03, 0x19
        /*014e*/ 	.short	0x0090


	//----- nvinfo : EIATTR_PARAM_CBANK
	.align		4
        /*0150*/ 	.byte	0x04, 0x0a
        /*0152*/ 	.short	(.L_71 - .L_70)
	.align		4
.L_70:
        /*0154*/ 	.word	index@(.nv.constant0._Z17kernel_projectionPKiPKfS2_S2_S2_S2_S0_S2_S2_S0_S0_S0_S0_S0_S2_S2_PtS2_)
        /*0158*/ 	.short	0x0380
        /*015a*/ 	.short	0x0090


	//----- nvinfo : EIATTR_SW_WAR
	.align		4
.L_71:
        /*015c*/ 	.byte	0x04, 0x36
        /*015e*/ 	.short	(.L_73 - .L_72)
.L_72:
        /*0160*/ 	.word	0x00000008
.L_73:


//--------------------- .nv.callgraph             --------------------------
	.section	.nv.callgraph,"",@"SHT_CUDA_CALLGRAPH"
	.align	4
	.sectionentsize	8
	.align		4
        /*0000*/ 	.word	0x00000000
	.align		4
        /*0004*/ 	.word	0xffffffff
	.align		4
        /*0008*/ 	.word	0x00000000
	.align		4
        /*000c*/ 	.word	0xfffffffe
	.align		4
        /*0010*/ 	.word	0x00000000
	.align		4
        /*0014*/ 	.word	0xfffffffd
	.align		4
        /*0018*/ 	.word	0x00000000
	.align		4
        /*001c*/ 	.word	0xfffffffc


//--------------------- .text._Z8fill_dosPf       --------------------------
	.section	.text._Z8fill_dosPf,"ax",@progbits
	.align	128
        .global         _Z8fill_dosPf
        .type           _Z8fill_dosPf,@function
        .size           _Z8fill_dosPf,(.L_x_71 - _Z8fill_dosPf)
        .other          _Z8fill_dosPf,@"STO_CUDA_ENTRY STV_DEFAULT"
_Z8fill_dosPf:
.text._Z8fill_dosPf:
[----:B------:R-:W-:Y:S01]  /*0000*/  LDC R1, c[0x0][0x37c] ;  /* 0x0000df00ff017b82 */ /* 0x000fe20000000800 */
[----:B------:R-:W0:Y:S07]  /*0010*/  S2R R5, SR_CTAID.X ;  /* 0x0000000000057919 */ /* 0x000e2e0000002500 */
[----:B------:R-:W1:Y:S01]  /*0020*/  LDC.64 R2, c[0x0][0x380] ;  /* 0x0000e000ff027b82 */ /* 0x000e620000000a00 */
[----:B------:R-:W0:Y:S01]  /*0030*/  LDCU UR6, c[0x0][0x360] ;  /* 0x00006c00ff0677ac */ /* 0x000e220008000800 */
[----:B------:R-:W-:Y:S01]  /*0040*/  HFMA2 R7, -RZ, RZ, 2, 0 ;  /* 0x40000000ff077431 */ /* 0x000fe200000001ff */
[----:B------:R-:W0:Y:S01]  /*0050*/  S2R R0, SR_TID.X ;  /* 0x0000000000007919 */ /* 0x000e220000002100 */
[----:B------:R-:W2:Y:S01]  /*0060*/  LDCU.64 UR4, c[0x0][0x358] ;  /* 0x00006b00ff0477ac */ /* 0x000ea20008000a00 */
[----:B0-----:R-:W-:-:S04]  /*0070*/  IMAD R5, R5, UR6, R0 ;  /* 0x0000000605057c24 */ /* 0x001fc8000f8e0200 */
[----:B-1----:R-:W-:-:S05]  /*0080*/  IMAD.WIDE R2, R5, 0x4, R2 ;  /* 0x0000000405027825 */ /* 0x002fca00078e0202 */
[----:B--2---:R-:W-:Y:S01]  /*0090*/  STG.E desc[UR4][R2.64], R7 ;  /* 0x0000000702007986 */ /* 0x004fe2000c101904 */
[----:B------:R-:W-:Y:S05]  /*00a0*/  EXIT ;  /* 0x000000000000794d */ /* 0x000fea0003800000 */
.L_x_0:
[----:B------:R-:W-:-:S00]  /*00b0*/  BRA `(.L_x_0) ;  /* 0xfffffffc00fc7947 */ /* 0x000fc0000383ffff */
[----:B------:R-:W-:-:S00]  /*00c0*/  NOP ;  /* 0x0000000000007918 */ /* 0x000fc00000000000 */
        /* <DEDUP_REMOVED lines=11> */
.L_x_71:


//--------------------- .text._Z17kernel_projectionPKiPKfS2_S2_S2_S2_S0_S2_S2_S0_S0_S0_S0_S0_S2_S2_PtS2_ --------------------------
	.section	.text._Z17kernel_projectionPKiPKfS2_S2_S2_S2_S0_S2_S2_S0_S0_S0_S0_S0_S2_S2_PtS2_,"ax",@progbits
	.align	128
        .global         _Z17kernel_projectionPKiPKfS2_S2_S2_S2_S0_S2_S2_S0_S0_S0_S0_S0_S2_S2_PtS2_
        .type           _Z17kernel_projectionPKiPKfS2_S2_S2_S2_S0_S2_S2_S0_S0_S0_S0_S0_S2_S2_PtS2_,@function
        .size           _Z17kernel_projectionPKiPKfS2_S2_S2_S2_S0_S2_S2_S0_S0_S0_S0_S0_S2_S2_PtS2_,(.L_x_70 - _Z17kernel_projectionPKiPKfS2_S2_S2_S2_S0_S2_S2_S0_S0_S0_S0_S0_S2_S2_PtS2_)
        .other          _Z17kernel_projectionPKiPKfS2_S2_S2_S2_S0_S2_S2_S0_S0_S0_S0_S0_S2_S2_PtS2_,@"STO_CUDA_ENTRY STV_DEFAULT"
_Z17kernel_projectionPKiPKfS2_S2_S2_S2_S0_S2_S2_S0_S0_S0_S0_S0_S2_S2_PtS2_:
.text._Z17kernel_projectionPKiPKfS2_S2_S2_S2_S0_S2_S2_S0_S0_S0_S0_S0_S2_S2_PtS2_:
[----:B------:R-:W-:Y:S08]  /*0000*/  LDC R1, c[0x0][0x37c] ;  /* 0x0000df00ff017b82 */ /* 0x000ff00000000800 */
[----:B------:R-:W0:Y:S01]  /*0010*/  LDC.64 R2, c[0x0][0x3e8] ;  /* 0x0000fa00ff027b82 */ /* 0x000e220000000a00 */
[----:B------:R-:W0:Y:S02]  /*0020*/  LDCU.64 UR4, c[0x0][0x358] ;  /* 0x00006b00ff0477ac */ /* 0x000e240008000a00 */
[----:B0-----:R-:W2:Y:S05]  /*0030*/  LDG.E R19, desc[UR4][R2.64] ;  /* 0x0000000402137981 */ /* 0x001eaa000c1e1900 */
[----:B------:R-:W0:Y:S08]  /*0040*/  LDC.64 R8, c[0x0][0x3f8] ;  /* 0x0000fe00ff087b82 */ /* 0x000e300000000a00 */
[----:B------:R-:W1:Y:S08]  /*0050*/  LDC.64 R12, c[0x0][0x408] ;  /* 0x00010200ff0c7b82 */ /* 0x000e700000000a00 */
[----:B------:R-:W3:Y:S08]  /*0060*/  LDC.64 R14, c[0x0][0x3b8] ;  /* 0x0000ee00ff0e7b82 */ /* 0x000ef00000000a00 */
[----:B------:R-:W4:Y:S01]  /*0070*/  LDC.64 R16, c[0x0][0x3c0] ;  /* 0x0000f000ff107b82 */ /* 0x000f220000000a00 */
[----:B0-----:R-:W5:Y:S04]  /*0080*/  LDG.E R25, desc[UR4][R8.64+0x8] ;  /* 0x0000080408197981 */ /* 0x001f68000c1e1900 */
[----:B------:R-:W5:Y:S04]  /*0090*/  LDG.E R22, desc[UR4][R8.64+0x4] ;  /* 0x0000040408167981 */ /* 0x000f68000c1e1900 */
[----:B-1----:R-:W5:Y:S01]  /*00a0*/  LDG.E R4, desc[UR4][R12.64+0x8] ;  /* 0x000008040c047981 */ /* 0x002f62000c1e1900 */
[----:B------:R-:W0:Y:S03]  /*00b0*/  LDC.64 R10, c[0x0][0x3f0] ;  /* 0x0000fc00ff0a7b82 */ /* 0x000e260000000a00 */
[----:B------:R-:W5:Y:S04]  /*00c0*/  LDG.E R20, desc[UR4][R8.64] ;  /* 0x0000000408147981 */ /* 0x000f68000c1e1900 */
[----:B---3--:R1:W3:Y:S04]  /*00d0*/  LDG.E R0, desc[UR4][R14.64+0x8] ;  /* 0x000008040e007981 */ /* 0x0082e8000c1e1900 */
[----:B------:R-:W3:Y:S04]  /*00e0*/  LDG.E R6, desc[UR4][R12.64+0x4] ;  /* 0x000004040c067981 */ /* 0x000ee8000c1e1900 */
[----:B----4-:R-:W3:Y:S04]  /*00f0*/  LDG.E R5, desc[UR4][R16.64+0x8] ;  /* 0x0000080410057981 */ /* 0x010ee8000c1e1900 */
[----:B------:R-:W4:Y:S04]  /*0100*/  LDG.E R7, desc[UR4][R12.64] ;  /* 0x000000040c077981 */ /* 0x000f28000c1e1900 */
[----:B0-----:R-:W4:Y:S04]  /*0110*/  LDG.E R21, desc[UR4][R10.64] ;  /* 0x000000040a157981 */ /* 0x001f28000c1e1900 */
[----:B------:R0:W4:Y:S01]  /*0120*/  LDG.E R23, desc[UR4][R10.64+0x4] ;  /* 0x000004040a177981 */ /* 0x000122000c1e1900 */
[----:B-1----:R-:W1:Y:S01]  /*0130*/  S2R R14, SR_CTAID.X ;  /* 0x00000000000e7919 */ /* 0x002e620000002500 */
[----:B------:R-:W1:Y:S01]  /*0140*/  S2R R15, SR_TID.X ;  /* 0x00000000000f7919 */ /* 0x000e620000002100 */
[----:B------:R-:W1:Y:S02]  /*0150*/  LDCU UR6, c[0x0][0x360] ;  /* 0x00006c00ff0677ac */ /* 0x000e640008000800 */
[----:B-1----:R-:W-:Y:S01]  /*0160*/  IMAD R8, R14, UR6, R15 ;  /* 0x000000060e087c24 */ /* 0x002fe2000f8e020f */
[----:B--2---:R-:W-:-:S04]  /*0170*/  IABS R27, R19 ;  /* 0x00000013001b7213 */ /* 0x004fc80000000000 */
[----:B------:R-:W1:Y:S08]  /*0180*/  I2F.RP R18, R27 ;  /* 0x0000001b00127306 */ /* 0x000e700000209400 */
[----:B-1----:R-:W1:Y:S02]  /*0190*/  MUFU.RCP R18, R18 ;  /* 0x0000001200127308 */ /* 0x002e640000001000 */
[----:B-1----:R-:W-:-:S06]  /*01a0*/  IADD3 R2, PT, PT, R18, 0xffffffe, RZ ;  /* 0x0ffffffe12027810 */ /* 0x002fcc0007ffe0ff */
[----:B------:R1:W0:Y:S02]  /*01b0*/  F2I.FTZ.U32.TRUNC.NTZ R3, R2 ;  /* 0x0000000200037305 */ /* 0x000224000021f000 */
[----:B-1----:R-:W-:Y:S01]  /*01c0*/  HFMA2 R2, -RZ, RZ, 0, 0 ;  /* 0x00000000ff027431 */ /* 0x002fe200000001ff */
[----:B0-----:R-:W-:-:S05]  /*01d0*/  IADD3 R10, PT, PT, RZ, -R3, RZ ;  /* 0x80000003ff0a7210 */ /* 0x001fca0007ffe0ff */
[----:B------:R-:W-:Y:S01]  /*01e0*/  IMAD R9, R10, R27, RZ ;  /* 0x0000001b0a097224 */ /* 0x000fe200078e02ff */
[----:B------:R-:W-:Y:S02]  /*01f0*/  IABS R10, R8 ;  /* 0x00000008000a7213 */ /* 0x000fe40000000000 */
[----:B------:R-:W-:Y:S01]  /*0200*/  IABS R11, R19 ;  /* 0x00000013000b7213 */ /* 0x000fe20000000000 */
[----:B------:R-:W-:-:S03]  /*0210*/  IMAD.HI.U32 R3, R3, R9, R2 ;  /* 0x0000000903037227 */ /* 0x000fc600078e0002 */
[----:B------:R-:W-:-:S03]  /*0220*/  IADD3 R2, PT, PT, RZ, -R11, RZ ;  /* 0x8000000bff027210 */ /* 0x000fc60007ffe0ff */
[----:B------:R-:W-:-:S04]  /*0230*/  IMAD.HI.U32 R3, R3, R10, RZ ;  /* 0x0000000a03037227 */ /* 0x000fc800078e00ff */
[----:B------:R-:W-:-:S05]  /*0240*/  IMAD R2, R3, R2, R10 ;  /* 0x0000000203027224 */ /* 0x000fca00078e020a */
[----:B------:R-:W-:-:S13]  /*0250*/  ISETP.GT.U32.AND P2, PT, R27, R2, PT ;  /* 0x000000021b00720c */ /* 0x000fda0003f44070 */
[----:B------:R-:W-:-:S04]  /*0260*/  @!P2 IADD3 R2, PT, PT, R2, -R27, RZ ;  /* 0x8000001b0202a210 */ /* 0x000fc80007ffe0ff */
[----:B------:R-:W-:Y:S02]  /*0270*/  ISETP.GE.U32.AND P0, PT, R2, R27, PT ;  /* 0x0000001b0200720c */ /* 0x000fe40003f06070 */
[----:B------:R-:W-:Y:S02]  /*0280*/  LOP3.LUT R2, R8, R19, RZ, 0x3c, !PT ;  /* 0x0000001308027212 */ /* 0x000fe400078e3cff */
[----:B------:R-:W-:Y:S02]  /*0290*/  @!P2 IADD3 R3, PT, PT, R3, 0x1, RZ ;  /* 0x000000010303a810 */ /* 0x000fe40007ffe0ff */
[----:B------:R-:W-:Y:S02]  /*02a0*/  ISETP.GE.AND P1, PT, R2, RZ, PT ;  /* 0x000000ff0200720c */ /* 0x000fe40003f26270 */
[----:B------:R-:W-:Y:S01]  /*02b0*/  ISETP.NE.AND P2, PT, R19, RZ, PT ;  /* 0x000000ff1300720c */ /* 0x000fe20003f45270 */
[----:B-----5:R-:W-:-:S04]  /*02c0*/  FADD R9, R25, -R4 ;  /* 0x8000000419097221 */ /* 0x020fc80000000000 */
[----:B------:R-:W-:Y:S01]  /*02d0*/  @P0 IADD3 R3, PT, PT, R3, 0x1, RZ ;  /* 0x0000000103030810 */ /* 0x000fe20007ffe0ff */
[----:B------:R-:W0:Y:S05]  /*02e0*/  MUFU.RCP R2, R9 ;  /* 0x0000000900027308 */ /* 0x000e2a0000001000 */
[----:B------:R-:W-:Y:S02]  /*02f0*/  @!P1 IADD3 R3, PT, PT, -R3, RZ, RZ ;  /* 0x000000ff03039210 */ /* 0x000fe40007ffe1ff */
[----:B------:R-:W-:-:S04]  /*0300*/  @!P2 LOP3.LUT R3, RZ, R19, RZ, 0x33, !PT ;  /* 0x00000013ff03a212 */ /* 0x000fc800078e33ff */
[----:B------:R-:W-:-:S06]  /*0310*/  I2FP.F32.S32 R3, R3 ;  /* 0x0000000300037245 */ /* 0x000fcc0000201400 */
[----:B------:R-:W1:Y:S01]  /*0320*/  F2I.TRUNC.NTZ R3, R3 ;  /* 0x0000000300037305 */ /* 0x000e62000020f100 */
[----:B0-----:R-:W-:Y:S01]  /*0330*/  FFMA R13, -R9, R2, 1 ;  /* 0x3f800000090d7423 */ /* 0x001fe20000000102 */
[----:B---3--:R-:W-:-:S03]  /*0340*/  FFMA R11, RZ, R5, R0 ;  /* 0x00000005ff0b7223 */ /* 0x008fc60000000000 */
[----:B------:R-:W-:Y:S01]  /*0350*/  FFMA R15, R2, R13, R2 ;  /* 0x0000000d020f7223 */ /* 0x000fe20000000002 */
[----:B------:R-:W-:-:S04]  /*0360*/  FADD R2, -R4, R11 ;  /* 0x0000000b04027221 */ /* 0x000fc80000000100 */
[----:B------:R-:W0:Y:S01]  /*0370*/  FCHK P0, R2, R9 ;  /* 0x0000000902007302 */ /* 0x000e220000000000 */
[----:B-1----:R-:W-:-:S05]  /*0380*/  IADD3 R10, PT, PT, -R3, RZ, RZ ;  /* 0x000000ff030a7210 */ /* 0x002fca0007ffe1ff */
[----:B------:R-:W-:Y:S01]  /*0390*/  IMAD R8, R19, R10, R8 ;  /* 0x0000000a13087224 */ /* 0x000fe200078e0208 */
[----:B------:R-:W-:Y:S01]  /*03a0*/  I2FP.F32.S32 R13, R3 ;  /* 0x00000003000d7245 */ /* 0x000fe20000201400 */
[----:B------:R-:W-:-:S03]  /*03b0*/  FFMA R10, R2, R15, RZ ;  /* 0x0000000f020a7223 */ /* 0x000fc600000000ff */
[----:B------:R-:W-:Y:S01]  /*03c0*/  I2FP.F32.S32 R11, R8 ;  /* 0x00000008000b7245 */ /* 0x000fe20000201400 */
[----:B------:R-:W-:Y:S01]  /*03d0*/  FFMA R3, -R9, R10, R2 ;  /* 0x0000000a09037223 */ /* 0x000fe20000000102 */
[----:B----4-:R-:W-:-:S03]  /*03e0*/  FFMA R13, R13, R23, R22 ;  /* 0x000000170d0d7223 */ /* 0x010fc60000000016 */
[----:B------:R-:W-:Y:S01]  /*03f0*/  FFMA R8, R11, R21, R20 ;  /* 0x000000150b087223 */ /* 0x000fe20000000014 */
[----:B------:R-:W-:Y:S01]  /*0400*/  FFMA R14, R15, R3, R10 ;  /* 0x000000030f0e7223 */ /* 0x000fe2000000000a */
[----:B------:R-:W-:Y:S02]  /*0410*/  FADD R11, R13, -R6 ;  /* 0x800000060d0b7221 */ /* 0x000fe40000000000 */
[----:B------:R-:W-:Y:S01]  /*0420*/  FADD R8, R8, -R7 ;  /* 0x8000000708087221 */ /* 0x000fe20000000000 */
[----:B0-----:R-:W-:Y:S06]  /*0430*/  @!P0 BRA `(.L_x_1) ;  /* 0x0000000000108947 */ /* 0x001fec0003800000 */
[----:B------:R-:W-:Y:S02]  /*0440*/  MOV R3, R9 ;  /* 0x0000000900037202 */ /* 0x000fe40000000f00 */
[----:B------:R-:W-:-:S07]  /*0450*/  MOV R73, 0x470 ;  /* 0x0000047000497802 */ /* 0x000fce0000000f00 */
[----:B------:R-:W-:Y:S05]  /*0460*/  CALL.REL.NOINC `($__internal_1_$__cuda_sm3x_div_rn_noftz_f32_slowpath) ;  /* 0x0000002c00e87944 */ /* 0x000fea0003c00000 */
[----:B------:R-:W-:-:S07]  /*0470*/  MOV R14, R76 ;  /* 0x0000004c000e7202 */ /* 0x000fce0000000f00 */
.L_x_1:
[----:B------:R-:W0:Y:S02]  /*0480*/  LDC.64 R12, c[0x0][0x3c8] ;  /* 0x0000f200ff0c7b82 */ /* 0x000e240000000a00 */
[----:B0-----:R0:W5:Y:S04]  /*0490*/  LDG.E R18, desc[UR4][R12.64] ;  /* 0x000000040c127981 */ /* 0x001168000c1e1900 */
[----:B------:R0:W5:Y:S04]  /*04a0*/  LDG.E R17, desc[UR4][R12.64+0x4] ;  /* 0x000004040c117981 */ /* 0x000168000c1e1900 */
[----:B------:R0:W5:Y:S01]  /*04b0*/  LDG.E R16, desc[UR4][R12.64+0x8] ;  /* 0x000008040c107981 */ /* 0x000162000c1e1900 */
[----:B------:R-:W-:Y:S01]  /*04c0*/  FMUL R15, R8, 0.00050000002374872565269 ;  /* 0x3a03126f080f7820 */ /* 0x000fe20000400000 */
[----:B------:R-:W-:Y:S03]  /*04d0*/  BSSY.RECONVERGENT B0, `(.L_x_2) ;  /* 0x0000007000007945 */ /* 0x000fe60003800200 */
[----:B------:R-:W1:Y:S02]  /*04e0*/  F2F.F64.F32 R2, R15 ;  /* 0x0000000f00027310 */ /* 0x000e640000201800 */
[----:B-1----:R-:W-:-:S10]  /*04f0*/  DADD R20, -RZ, |R2| ;  /* 0x00000000ff147229 */ /* 0x002fd40000000502 */
[----:B------:R-:W-:Y:S02]  /*0500*/  MOV R22, R20 ;  /* 0x0000001400167202 */ /* 0x000fe40000000f00 */
[----:B------:R-:W-:Y:S02]  /*0510*/  MOV R19, R21 ;  /* 0x0000001500137202 */ /* 0x000fe40000000f00 */
[----:B0-----:R-:W-:-:S07]  /*0520*/  MOV R20, 0x540 ;  /* 0x0000054000147802 */ /* 0x001fce0000000f00 */
[----:B-----5:R-:W-:Y:S05]  /*0530*/  CALL.REL.NOINC `($_Z17kernel_projectionPKiPKfS2_S2_S2_S2_S0_S2_S2_S0_S0_S0_S0_S0_S2_S2_PtS2_$__internal_accurate_pow) ;  /* 0x0000003400547944 */ /* 0x020fea0003c00000 */
[----:B------:R-:W-:Y:S05]  /*0540*/  BSYNC.RECONVERGENT B0 ;  /* 0x0000000000007941 */ /* 0x000fea0003800200 */
.L_x_2:
[----:B------:R-:W-:Y:S01]  /*0550*/  DADD R12, R2, 2 ;  /* 0x40000000020c7429 */ /* 0x000fe20000000000 */
[----:B------:R-:W-:Y:S01]  /*0560*/  FMUL R10, R11, 0.00050000002374872565269 ;  /* 0x3a03126f0b0a7820 */ /* 0x000fe20000400000 */
[----:B------:R-:W-:Y:S01]  /*0570*/  FSETP.NEU.AND P0, PT, R15, RZ, PT ;  /* 0x000000ff0f00720b */ /* 0x000fe20003f0d000 */
[----:B------:R-:W-:Y:S02]  /*0580*/  BSSY.RECONVERGENT B0, `(.L_x_3) ;  /* 0x000000e000007945 */ /* 0x000fe40003800200 */
[----:B------:R0:W1:Y:S05]  /*0590*/  F2F.F64.F32 R36, R10 ;  /* 0x0000000a00247310 */ /* 0x00006a0000201800 */
[----:B------:R-:W-:-:S02]  /*05a0*/  LOP3.LUT R12, R13, 0x7ff00000, RZ, 0xc0, !PT ;  /* 0x7ff000000d0c7812 */ /* 0x000fc400078ec0ff */
[----:B------:R-:W-:Y:S02]  /*05b0*/  MOV R13, R22 ;  /* 0x00000016000d7202 */ /* 0x000fe40000000f00 */
[----:B------:R-:W-:Y:S02]  /*05c0*/  ISETP.NE.AND P1, PT, R12, 0x7ff00000, PT ;  /* 0x7ff000000c00780c */ /* 0x000fe40003f25270 */
[----:B------:R-:W-:Y:S02]  /*05d0*/  MOV R12, R19 ;  /* 0x00000013000c7202 */ /* 0x000fe40000000f00 */
[----:B------:R-:W-:-:S09]  /*05e0*/  @!P0 CS2R R12, SRZ ;  /* 0x00000000000c8805 */ /* 0x000fd2000001ff00 */
[----:B01----:R-:W-:Y:S05]  /*05f0*/  @P1 BRA `(.L_x_4) ;  /* 0x0000000000181947 */ /* 0x003fea0003800000 */
[----:B------:R-:W-:-:S13]  /*0600*/  FSETP.NAN.AND P0, PT, R15, R15, PT ;  /* 0x0000000f0f00720b */ /* 0x000fda0003f08000 */
[----:B------:R-:W-:Y:S01]  /*0610*/  @P0 DADD R12, R2, 2 ;  /* 0x40000000020c0429 */ /* 0x000fe20000000000 */
[----:B------:R-:W-:Y:S10]  /*0620*/  @P0 BRA `(.L_x_4) ;  /* 0x00000000000c0947 */ /* 0x000ff40003800000 */
[----:B------:R-:W-:-:S14]  /*0630*/  DSETP.NEU.AND P0, PT, |R2|, +INF , PT ;  /* 0x7ff000000200742a */ /* 0x000fdc0003f0d200 */
[----:B------:R-:W-:Y:S02]  /*0640*/  @!P0 MOV R12, 0x0 ;  /* 0x00000000000c8802 */ /* 0x000fe40000000f00 */
[----:B------:R-:W-:-:S07]  /*0650*/  @!P0 MOV R13, 0x7ff00000 ;  /* 0x7ff00000000d8802 */ /* 0x000fce0000000f00 */
.L_x_4:
[----:B------:R-:W-:Y:S05]  /*0660*/  BSYNC.RECONVERGENT B0 ;  /* 0x0000000000007941 */ /* 0x000fea0003800200 */
.L_x_3:
[----:B------:R-:W0:Y:S01]  /*0670*/  F2F.F32.F64 R12, R12 ;  /* 0x0000000c000c7310 */ /* 0x000e220000301000 */
[----:B------:R-:W-:Y:S01]  /*0680*/  DADD R2, -RZ, |R36| ;  /* 0x00000000ff027229 */ /* 0x000fe20000000524 */
[----:B------:R-:W-:Y:S01]  /*0690*/  FSETP.NEU.AND P0, PT, R15, 1, PT ;  /* 0x3f8000000f00780b */ /* 0x000fe20003f0d000 */
[----:B------:R-:W-:Y:S01]  /*06a0*/  BSSY.RECONVERGENT B0, `(.L_x_5) ;  /* 0x0000006000007945 */ /* 0x000fe20003800200 */
[----:B------:R-:W-:-:S07]  /*06b0*/  MOV R20, 0x700 ;  /* 0x0000070000147802 */ /* 0x000fce0000000f00 */
[----:B------:R-:W-:Y:S02]  /*06c0*/  MOV R22, R2 ;  /* 0x0000000200167202 */ /* 0x000fe40000000f00 */
[----:B------:R-:W-:Y:S02]  /*06d0*/  MOV R19, R3 ;  /* 0x0000000300137202 */ /* 0x000fe40000000f00 */
[----:B0-----:R-:W-:-:S07]  /*06e0*/  FSEL R2, R12, 1, P0 ;  /* 0x3f8000000c027808 */ /* 0x001fce0000000000 */
[----:B------:R-:W-:Y:S05]  /*06f0*/  CALL.REL.NOINC `($_Z17kernel_projectionPKiPKfS2_S2_S2_S2_S0_S2_S2_S0_S0_S0_S0_S0_S2_S2_PtS2_$__internal_accurate_pow) ;  /* 0x0000003000e47944 */ /* 0x000fea0003c00000 */
[----:B------:R-:W-:Y:S05]  /*0700*/  BSYNC.RECONVERGENT B0 ;  /* 0x0000000000007941 */ /* 0x000fea0003800200 */
.L_x_5:
        /* <DEDUP_REMOVED lines=17> */
.L_x_7:
[----:B------:R-:W-:Y:S05]  /*0820*/  BSYNC.RECONVERGENT B0 ;  /* 0x0000000000007941 */ /* 0x000fea0003800200 */
.L_x_6:
[----:B------:R-:W0:Y:S01]  /*0830*/  F2F.F32.F64 R12, R12 ;  /* 0x0000000c000c7310 */ /* 0x000e220000301000 */
[----:B------:R-:W-:Y:S01]  /*0840*/  DADD R20, -RZ, |R38| ;  /* 0x00000000ff147229 */ /* 0x000fe20000000526 */
[----:B------:R-:W-:Y:S01]  /*0850*/  FSETP.NEU.AND P0, PT, R10, 1, PT ;  /* 0x3f8000000a00780b */ /* 0x000fe20003f0d000 */
[----:B------:R-:W-:Y:S08]  /*0860*/  BSSY.RECONVERGENT B0, `(.L_x_8) ;  /* 0x0000006000007945 */ /* 0x000ff00003800200 */
[----:B------:R-:W-:-:S02]  /*0870*/  MOV R22, R20 ;  /* 0x0000001400167202 */ /* 0x000fc40000000f00 */
[----:B------:R-:W-:Y:S02]  /*0880*/  MOV R19, R21 ;  /* 0x0000001500137202 */ /* 0x000fe40000000f00 */
[----:B0-----:R-:W-:Y:S02]  /*0890*/  FSEL R15, R12, 1, P0 ;  /* 0x3f8000000c0f7808 */ /* 0x001fe40000000000 */
[----:B------:R-:W-:-:S07]  /*08a0*/  MOV R20, 0x8c0 ;  /* 0x000008c000147802 */ /* 0x000fce0000000f00 */
[----:B------:R-:W-:Y:S05]  /*08b0*/  CALL.REL.NOINC `($_Z17kernel_projectionPKiPKfS2_S2_S2_S2_S0_S2_S2_S0_S0_S0_S0_S0_S2_S2_PtS2_$__internal_accurate_pow) ;  /* 0x0000003000747944 */ /* 0x000fea0003c00000 */
[----:B------:R-:W-:Y:S05]  /*08c0*/  BSYNC.RECONVERGENT B0 ;  /* 0x0000000000007941 */ /* 0x000fea0003800200 */
.L_x_8:
[----:B------:R-:W-:Y:S01]  /*08d0*/  DADD R12, R38, 2 ;  /* 0x40000000260c7429 */ /* 0x000fe20000000000 */
[----:B------:R-:W-:-:S09]  /*08e0*/  FSETP.NEU.AND P0, PT, R3, RZ, PT ;  /* 0x000000ff0300720b */ /* 0x000fd20003f0d000 */
[----:B------:R-:W-:Y:S02]  /*08f0*/  LOP3.LUT R12, R13, 0x7ff00000, RZ, 0xc0, !PT ;  /* 0x7ff000000d0c7812 */ /* 0x000fe400078ec0ff */
[----:B------:R-:W-:Y:S02]  /*0900*/  MOV R13, R22 ;  /* 0x00000016000d7202 */ /* 0x000fe40000000f00 */
[----:B------:R-:W-:Y:S02]  /*0910*/  ISETP.NE.AND P1, PT, R12, 0x7ff00000, PT ;  /* 0x7ff000000c00780c */ /* 0x000fe40003f25270 */
[----:B------:R-:W-:Y:S02]  /*0920*/  MOV R12, R19 ;  /* 0x00000013000c7202 */ /* 0x000fe40000000f00 */
[----:B------:R-:W-:-:S09]  /*0930*/  @!P0 CS2R R12, SRZ ;  /* 0x00000000000c8805 */ /* 0x000fd2000001ff00 */
[----:B------:R-:W-:Y:S05]  /*0940*/  @P1 BRA `(.L_x_9) ;  /* 0x0000000000181947 */ /* 0x000fea0003800000 */
[----:B------:R-:W-:-:S13]  /*0950*/  FSETP.NAN.AND P0, PT, R3, R3, PT ;  /* 0x000000030300720b */ /* 0x000fda0003f08000 */
[----:B------:R-:W-:Y:S01]  /*0960*/  @P0 DADD R12, R38, 2 ;  /* 0x40000000260c0429 */ /* 0x000fe20000000000 */
[----:B------:R-:W-:Y:S10]  /*0970*/  @P0 BRA `(.L_x_9) ;  /* 0x00000000000c0947 */ /* 0x000ff40003800000 */
[----:B------:R-:W-:-:S14]  /*0980*/  DSETP.NEU.AND P0, PT, |R38|, +INF , PT ;  /* 0x7ff000002600742a */ /* 0x000fdc0003f0d200 */
[----:B------:R-:W-:Y:S02]  /*0990*/  @!P0 MOV R12, 0x0 ;  /* 0x00000000000c8802 */ /* 0x000fe40000000f00 */
[----:B------:R-:W-:-:S07]  /*09a0*/  @!P0 MOV R13, 0x7ff00000 ;  /* 0x7ff00000000d8802 */ /* 0x000fce0000000f00 */
.L_x_9:
[----:B------:R-:W0:Y:S01]  /*09b0*/  F2F.F32.F64 R12, R12 ;  /* 0x0000000c000c7310 */ /* 0x000e220000301000 */
[----:B------:R-:W-:Y:S01]  /*09c0*/  FSETP.GEU.AND P1, PT, R14, 1, PT ;  /* 0x3f8000000e00780b */ /* 0x000fe20003f2e000 */
[----:B------:R-:W-:Y:S01]  /*09d0*/  FADD R2, R2, R15 ;  /* 0x0000000f02027221 */ /* 0x000fe20000000000 */
[----:B------:R-:W-:Y:S01]  /*09e0*/  FSETP.NEU.AND P0, PT, R3, 1, PT ;  /* 0x3f8000000300780b */ /* 0x000fe20003f0d000 */
[----:B------:R-:W-:Y:S01]  /*09f0*/  BSSY.RECONVERGENT B0, `(.L_x_10) ;  /* 0x0000279000007945 */ /* 0x000fe20003800200 */
[----:B------:R-:W-:Y:S02]  /*0a00*/  MOV R21, RZ ;  /* 0x000000ff00157202 */ /* 0x000fe40000000f00 */
[----:B0-----:R-:W-:-:S05]  /*0a10*/  FSEL R3, R12, 1, P0 ;  /* 0x3f8000000c037808 */ /* 0x001fca0000000000 */
[----:B------:R-:W-:Y:S02]  /*0a20*/  FADD R25, R3, R2 ;  /* 0x0000000203197221 */ /* 0x000fe40000000000 */
[----:B------:R-:W-:Y:S05]  /*0a30*/  @P1 BRA `(.L_x_11) ;  /* 0x0000002400d01947 */ /* 0x000fea0003800000 */
[----:B------:R-:W0:Y:S08]  /*0a40*/  LDC.64 R2, c[0x0][0x3b8] ;  /* 0x0000ee00ff027b82 */ /* 0x000e300000000a00 */
[----:B------:R-:W1:Y:S01]  /*0a50*/  LDC.64 R20, c[0x0][0x3c0] ;  /* 0x0000f000ff147b82 */ /* 0x000e620000000a00 */
[----:B0-----:R0:W5:Y:S04]  /*0a60*/  LDG.E R12, desc[UR4][R2.64] ;  /* 0x00000004020c7981 */ /* 0x001168000c1e1900 */
[----:B------:R0:W5:Y:S04]  /*0a70*/  LDG.E R10, desc[UR4][R2.64+0x4] ;  /* 0x00000404020a7981 */ /* 0x000168000c1e1900 */
[----:B-1----:R0:W5:Y:S04]  /*0a80*/  LDG.E R15, desc[UR4][R20.64] ;  /* 0x00000004140f7981 */ /* 0x002168000c1e1900 */
[----:B------:R0:W5:Y:S01]  /*0a90*/  LDG.E R13, desc[UR4][R20.64+0x4] ;  /* 0x00000404140d7981 */ /* 0x000162000c1e1900 */
[----:B------:R-:W-:Y:S01]  /*0aa0*/  IADD3 R19, PT, PT, R25, -0xd000000, RZ ;  /* 0xf300000019137810 */ /* 0x000fe20007ffe0ff */
[----:B------:R0:W1:Y:S01]  /*0ab0*/  MUFU.RSQ R22, R25 ;  /* 0x0000001900167308 */ /* 0x0000620000001400 */
[----:B------:R-:W-:Y:S02]  /*0ac0*/  BSSY.RECONVERGENT B1, `(.L_x_12) ;  /* 0x000000a000017945 */ /* 0x000fe40003800200 */
[----:B------:R-:W-:-:S13]  /*0ad0*/  ISETP.GT.U32.AND P0, PT, R19, 0x727fffff, PT ;  /* 0x727fffff1300780c */ /* 0x000fda0003f04070 */
[----:B0-----:R-:W-:Y:S05]  /*0ae0*/  @!P0 BRA `(.L_x_13) ;  /* 0x00000000000c8947 */ /* 0x001fea0003800000 */
[----:B------:R-:W-:-:S07]  /*0af0*/  MOV R23, 0xb10 ;  /* 0x00000b1000177802 */ /* 0x000fce0000000f00 */
[----:B-1---5:R-:W-:Y:S05]  /*0b00*/  CALL.REL.NOINC `($__internal_0_$__cuda_sm20_sqrt_rn_f32_slowpath) ;  /* 0x0000002400e07944 */ /* 0x022fea0003c00000 */
[----:B------:R-:W-:Y:S05]  /*0b10*/  BRA `(.L_x_14) ;  /* 0x0000000000107947 */ /* 0x000fea0003800000 */
.L_x_13:
[----:B-1----:R-:W-:Y:S01]  /*0b20*/  FMUL.FTZ R20, R25, R22 ;  /* 0x0000001619147220 */ /* 0x002fe20000410000 */
[----:B------:R-:W-:-:S03]  /*0b30*/  FMUL.FTZ R2, R22, 0.5 ;  /* 0x3f00000016027820 */ /* 0x000fc60000410000 */
[----:B------:R-:W-:-:S04]  /*0b40*/  FFMA R3, -R20, R20, R25 ;  /* 0x0000001414037223 */ /* 0x000fc80000000119 */
[----:B------:R-:W-:-:S07]  /*0b50*/  FFMA R20, R3, R2, R20 ;  /* 0x0000000203147223 */ /* 0x000fce0000000014 */
.L_x_14:
[----:B------:R-:W-:Y:S05]  /*0b60*/  BSYNC.RECONVERGENT B1 ;  /* 0x0000000000017941 */ /* 0x000fea0003800200 */
.L_x_12:
[----:B------:R-:W-:Y:S02]  /*0b70*/  IMAD R19, R18, R17, RZ ;  /* 0x0000001112137224 */ /* 0x000fe400078e02ff */
[----:B------:R-:W-:Y:S02]  /*0b80*/  HFMA2 R21, -RZ, RZ, 0, 0 ;  /* 0x00000000ff157431 */ /* 0x000fe400000001ff */
[----:B------:R-:W-:-:S07]  /*0b90*/  IMAD R19, R16, R19, RZ ;  /* 0x0000001310137224 */ /* 0x000fce00078e02ff */
.L_x_53:
[----:B0----5:R-:W0:Y:S01]  /*0ba0*/  MUFU.RCP R22, R15 ;  /* 0x0000000f00167308 */ /* 0x021e220000001000 */
[-C--:B------:R-:W-:Y:S01]  /*0bb0*/  FFMA R3, R8, R14.reuse, R7 ;  /* 0x0000000e08037223 */ /* 0x080fe20000000007 */
[----:B------:R-:W-:Y:S01]  /*0bc0*/  BSSY.RECONVERGENT B3, `(.L_x_15) ;  /* 0x000000e000037945 */ /* 0x000fe20003800200 */
[-C--:B------:R-:W-:Y:S01]  /*0bd0*/  FFMA R25, R11, R14.reuse, R6 ;  /* 0x0000000e0b197223 */ /* 0x080fe20000000006 */
[----:B------:R-:W-:Y:S01]  /*0be0*/  FFMA R27, R9, R14, R4 ;  /* 0x0000000e091b7223 */ /* 0x000fe20000000004 */
[----:B------:R-:W-:-:S04]  /*0bf0*/  FADD R2, -R12, R3 ;  /* 0x000000030c027221 */ /* 0x000fc80000000100 */
[----:B------:R-:W1:Y:S01]  /*0c00*/  FCHK P0, R2, R15 ;  /* 0x0000000f02007302 */ /* 0x000e620000000000 */
[----:B0-----:R-:W-:-:S04]  /*0c10*/  FFMA R23, -R15, R22, 1 ;  /* 0x3f8000000f177423 */ /* 0x001fc80000000116 */
[----:B------:R-:W-:-:S04]  /*0c20*/  FFMA R23, R22, R23, R22 ;  /* 0x0000001716177223 */ /* 0x000fc80000000016 */
[----:B------:R-:W-:-:S04]  /*0c30*/  FFMA R22, R2, R23, RZ ;  /* 0x0000001702167223 */ /* 0x000fc800000000ff */
[----:B------:R-:W-:-:S04]  /*0c40*/  FFMA R3, -R15, R22, R2 ;  /* 0x000000160f037223 */ /* 0x000fc80000000102 */
[----:B------:R-:W-:Y:S01]  /*0c50*/  FFMA R76, R23, R3, R22 ;  /* 0x00000003174c7223 */ /* 0x000fe20000000016 */
[----:B-1----:R-:W-:Y:S06]  /*0c60*/  @!P0 BRA `(.L_x_16) ;  /* 0x00000000000c8947 */ /* 0x002fec0003800000 */
[----:B------:R-:W-:Y:S02]  /*0c70*/  MOV R3, R15 ;  /* 0x0000000f00037202 */ /* 0x000fe40000000f00 */
[----:B------:R-:W-:-:S07]  /*0c80*/  MOV R73, 0xca0 ;  /* 0x00000ca000497802 */ /* 0x000fce0000000f00 */
[----:B------:R-:W-:Y:S05]  /*0c90*/  CALL.REL.NOINC `($__internal_1_$__cuda_sm3x_div_rn_noftz_f32_slowpath) ;  /* 0x0000002400dc7944 */ /* 0x000fea0003c00000 */
.L_x_16:
[----:B------:R-:W-:Y:S05]  /*0ca0*/  BSYNC.RECONVERGENT B3 ;  /* 0x0000000000037941 */ /* 0x000fea0003800200 */
.L_x_15:
[----:B------:R-:W0:Y:S01]  /*0cb0*/  MUFU.RCP R22, R13 ;  /* 0x0000000d00167308 */ /* 0x000e220000001000 */
[----:B------:R-:W-:Y:S01]  /*0cc0*/  FADD R2, -R10, R25 ;  /* 0x000000190a027221 */ /* 0x000fe20000000100 */
[----:B------:R-:W-:Y:S06]  /*0cd0*/  BSSY.RECONVERGENT B3, `(.L_x_17) ;  /* 0x000000d000037945 */ /* 0x000fec0003800200 */
[----:B------:R-:W1:Y:S08]  /*0ce0*/  FCHK P0, R2, R13 ;  /* 0x0000000d02007302 */ /* 0x000e700000000000 */
[----:B------:R2:W3:Y:S01]  /*0cf0*/  F2I.FLOOR.NTZ R29, R76 ;  /* 0x0000004c001d7305 */ /* 0x0004e20000207100 */
[----:B0-----:R-:W-:-:S04]  /*0d00*/  FFMA R3, -R13, R22, 1 ;  /* 0x3f8000000d037423 */ /* 0x001fc80000000116 */
[----:B------:R-:W-:-:S04]  /*0d10*/  FFMA R3, R22, R3, R22 ;  /* 0x0000000316037223 */ /* 0x000fc80000000016 */
[----:B------:R-:W-:-:S04]  /*0d20*/  FFMA R22, R2, R3, RZ ;  /* 0x0000000302167223 */ /* 0x000fc800000000ff */
[----:B------:R-:W-:-:S04]  /*0d30*/  FFMA R23, -R13, R22, R2 ;  /* 0x000000160d177223 */ /* 0x000fc80000000102 */
[----:B------:R-:W-:Y:S01]  /*0d40*/  FFMA R3, R3, R23, R22 ;  /* 0x0000001703037223 */ /* 0x000fe20000000016 */
[----:B-123--:R-:W-:Y:S06]  /*0d50*/  @!P0 BRA `(.L_x_18) ;  /* 0x0000000000108947 */ /* 0x00efec0003800000 */
[----:B------:R-:W-:Y:S02]  /*0d60*/  MOV R3, R13 ;  /* 0x0000000d00037202 */ /* 0x000fe40000000f00 */
[----:B------:R-:W-:-:S07]  /*0d70*/  MOV R73, 0xd90 ;  /* 0x00000d9000497802 */ /* 0x000fce0000000f00 */
[----:B------:R-:W-:Y:S05]  /*0d80*/  CALL.REL.NOINC `($__internal_1_$__cuda_sm3x_div_rn_noftz_f32_slowpath) ;  /* 0x0000002400a07944 */ /* 0x000fea0003c00000 */
[----:B------:R-:W-:-:S07]  /*0d90*/  MOV R3, R76 ;  /* 0x0000004c00037202 */ /* 0x000fce0000000f00 */
.L_x_18:
[----:B------:R-:W-:Y:S05]  /*0da0*/  BSYNC.RECONVERGENT B3 ;  /* 0x0000000000037941 */ /* 0x000fea0003800200 */
.L_x_17:
        /* <DEDUP_REMOVED lines=14> */
.L_x_20:
[----:B------:R-:W-:Y:S05]  /*0e90*/  BSYNC.RECONVERGENT B3 ;  /* 0x0000000000037941 */ /* 0x000fea0003800200 */
.L_x_19:
[----:B------:R-:W-:Y:S01]  /*0ea0*/  ISETP.GE.AND P0, PT, R29, 0x1, PT ;  /* 0x000000011d00780c */ /* 0x000fe20003f06270 */
[----:B------:R-:W-:-:S12]  /*0eb0*/  BSSY.RECONVERGENT B4, `(.L_x_21) ;  /* 0x0000229000047945 */ /* 0x000fd80003800200 */
[----:B------:R-:W-:Y:S05]  /*0ec0*/  @!P0 BRA `(.L_x_22) ;  /* 0x00000020009c8947 */ /* 0x000fea0003800000 */
[----:B------:R-:W0:Y:S01]  /*0ed0*/  F2I.FLOOR.NTZ R3, R76 ;  /* 0x0000004c00037305 */ /* 0x000e220000207100 */
[----:B------:R-:W-:Y:S02]  /*0ee0*/  ISETP.GE.AND P2, PT, R26, 0x1, PT ;  /* 0x000000011a00780c */ /* 0x000fe40003f46270 */
[----:B0-----:R-:W-:-:S04]  /*0ef0*/  ISETP.GE.AND P0, PT, R3, R16, PT ;  /* 0x000000100300720c */ /* 0x001fc80003f06270 */
[----:B------:R-:W-:Y:S02]  /*0f00*/  ISETP.GE.OR P1, PT, R26, R17, P0 ;  /* 0x000000111a00720c */ /* 0x000fe40000726670 */
[----:B------:R-:W-:Y:S02]  /*0f10*/  ISETP.GE.OR P0, PT, R29, R18, !P2 ;  /* 0x000000121d00720c */ /* 0x000fe40005706670 */
[----:B------:R-:W-:-:S04]  /*0f20*/  ISETP.LT.OR P1, PT, R3, 0x1, P1 ;  /* 0x000000010300780c */ /* 0x000fc80000f21670 */
[----:B------:R-:W-:-:S13]  /*0f30*/  PLOP3.LUT P0, PT, P0, P1, PT, 0xf8, 0x8f ;  /* 0x00000000008f781c */ /* 0x000fda0000703f70 */
[----:B------:R-:W-:Y:S05]  /*0f40*/  @P0 BRA `(.L_x_22) ;  /* 0x00000020007c0947 */ /* 0x000fea0003800000 */
[----:B------:R-:W0:Y:S01]  /*0f50*/  LDC.64 R32, c[0x0][0x3d0] ;  /* 0x0000f400ff207b82 */ /* 0x000e220000000a00 */
[----:B------:R-:W-:-:S04]  /*0f60*/  IMAD R3, R17, R3, R26 ;  /* 0x0000000311037224 */ /* 0x000fc800078e021a */
[----:B------:R-:W-:-:S03]  /*0f70*/  IMAD R3, R18, R3, R29 ;  /* 0x0000000312037224 */ /* 0x000fc600078e021d */
[----:B------:R-:W1:Y:S01]  /*0f80*/  LDC.64 R28, c[0x0][0x3d8] ;  /* 0x0000f600ff1c7b82 */ /* 0x000e620000000a00 */
[----:B0-----:R-:W-:-:S06]  /*0f90*/  IMAD.WIDE R32, R3, 0x4, R32 ;  /* 0x0000000403207825 */ /* 0x001fcc00078e0220 */
[----:B------:R-:W2:Y:S02]  /*0fa0*/  LDG.E R32, desc[UR4][R32.64] ;  /* 0x0000000420207981 */ /* 0x000ea4000c1e1900 */
[----:B--2---:R-:W-:-:S13]  /*0fb0*/  ISETP.GE.AND P0, PT, R32, 0x1, PT ;  /* 0x000000012000780c */ /* 0x004fda0003f06270 */
[----:B-1----:R-:W-:Y:S05]  /*0fc0*/  @!P0 BRA `(.L_x_22) ;  /* 0x00000020005c8947 */ /* 0x002fea0003800000 */
[----:B------:R-:W-:-:S04]  /*0fd0*/  IMAD.WIDE R30, R3, 0x4, R28 ;  /* 0x00000004031e7825 */ /* 0x000fc800078e021c */
[----:B------:R-:W-:Y:S02]  /*0fe0*/  IMAD.WIDE R28, R19, 0x4, R28 ;  /* 0x00000004131c7825 */ /* 0x000fe400078e021c */
[----:B------:R0:W5:Y:S04]  /*0ff0*/  LDG.E R30, desc[UR4][R30.64] ;  /* 0x000000041e1e7981 */ /* 0x000168000c1e1900 */
[----:B------:R0:W5:Y:S01]  /*1000*/  LDG.E R28, desc[UR4][R28.64+-0x4] ;  /* 0xfffffc041c1c7981 */ /* 0x000162000c1e1900 */
[----:B------:R-:W-:-:S07]  /*1010*/  HFMA2 R27, -RZ, RZ, 0, 0 ;  /* 0x00000000ff1b7431 */ /* 0x000fce00000001ff */
.L_x_44:
[----:B-----5:R-:W-:Y:S01]  /*1020*/  IADD3 R23, PT, PT, R30, R27, RZ ;  /* 0x0000001b1e177210 */ /* 0x020fe20007ffe0ff */
[----:B------:R-:W-:Y:S03]  /*1030*/  BSSY.RELIABLE B3, `(.L_x_23) ;  /* 0x0000179000037945 */ /* 0x000fe60003800100 */
[----:B------:R-:W-:-:S13]  /*1040*/  ISETP.GE.AND P0, PT, R23, R28, PT ;  /* 0x0000001c1700720c */ /* 0x000fda0003f06270 */
[----:B------:R-:W-:Y:S05]  /*1050*/  @P0 BRA `(.L_x_24) ;  /* 0x0000001400d80947 */ /* 0x000fea0003800000 */
[----:B------:R-:W1:Y:S08]  /*1060*/  LDC.64 R2, c[0x0][0x3e0] ;  /* 0x0000f800ff027b82 */ /* 0x000e700000000a00 */
[----:B------:R-:W2:Y:S01]  /*1070*/  LDC.64 R38, c[0x0][0x3a8] ;  /* 0x0000ea00ff267b82 */ /* 0x000ea20000000a00 */
[----:B-1----:R-:W-:-:S07]  /*1080*/  IMAD.WIDE R2, R23, 0x4, R2 ;  /* 0x0000000417027825 */ /* 0x002fce00078e0202 */
[----:B------:R-:W1:Y:S01]  /*1090*/  LDC.64 R22, c[0x0][0x3b0] ;  /* 0x0000ec00ff167b82 */ /* 0x000e620000000a00 */
[----:B------:R-:W3:Y:S02]  /*10a0*/  LDG.E R2, desc[UR4][R2.64] ;  /* 0x0000000402027981 */ /* 0x000ee4000c1e1900 */
[----:B---3--:R-:W-:-:S05]  /*10b0*/  SHF.L.U32 R25, R2, 0x2, RZ ;  /* 0x0000000202197819 */ /* 0x008fca00000006ff */
[----:B-1----:R-:W-:-:S05]  /*10c0*/  IMAD.WIDE R22, R25, 0x4, R22 ;  /* 0x0000000419167825 */ /* 0x002fca00078e0216 */
[----:B------:R-:W3:Y:S04]  /*10d0*/  LDG.E R26, desc[UR4][R22.64] ;  /* 0x00000004161a7981 */ /* 0x000ee8000c1e1900 */
[----:B------:R-:W4:Y:S04]  /*10e0*/  LDG.E R25, desc[UR4][R22.64+0x4] ;  /* 0x0000040416197981 */ /* 0x000f28000c1e1900 */
[----:B------:R-:W5:Y:S04]  /*10f0*/  LDG.E R24, desc[UR4][R22.64+0x8] ;  /* 0x0000080416187981 */ /* 0x000f68000c1e1900 */
[----:B0-----:R-:W5:Y:S01]  /*1100*/  LDG.E R29, desc[UR4][R22.64+0xc] ;  /* 0x00000c04161d7981 */ /* 0x001f62000c1e1900 */
[----:B---3--:R-:W-:-:S02]  /*1110*/  LEA R26, R26, R26, 0x1 ;  /* 0x0000001a1a1a7211 */ /* 0x008fc400078e08ff */
[----:B----4-:R-:W-:-:S03]  /*1120*/  LEA R25, R25, R25, 0x1 ;  /* 0x0000001919197211 */ /* 0x010fc600078e08ff */
[----:B--2---:R-:W-:Y:S01]  /*1130*/  IMAD.WIDE R2, R26, 0x4, R38 ;  /* 0x000000041a027825 */ /* 0x004fe200078e0226 */
[----:B-----5:R-:W-:-:S03]  /*1140*/  LEA R24, R24, R24, 0x1 ;  /* 0x0000001818187211 */ /* 0x020fc600078e08ff */
[--C-:B------:R-:W-:Y:S01]  /*1150*/  IMAD.WIDE R34, R25, 0x4, R38.reuse ;  /* 0x0000000419227825 */ /* 0x100fe200078e0226 */
[----:B------:R-:W2:Y:S03]  /*1160*/  LDG.E R68, desc[UR4][R2.64+0x4] ;  /* 0x0000040402447981 */ /* 0x000ea6000c1e1900 */
[----:B------:R-:W-:Y:S01]  /*1170*/  IMAD.WIDE R36, R24, 0x4, R38 ;  /* 0x0000000418247825 */ /* 0x000fe200078e0226 */
[----:B------:R-:W2:Y:S04]  /*1180*/  LDG.E R65, desc[UR4][R34.64+0x8] ;  /* 0x0000080422417981 */ /* 0x000ea8000c1e1900 */
[----:B------:R-:W3:Y:S04]  /*1190*/  LDG.E R61, desc[UR4][R2.64+0x8] ;  /* 0x00000804023d7981 */ /* 0x000ee8000c1e1900 */
[----:B------:R-:W3:Y:S04]  /*11a0*/  LDG.E R67, desc[UR4][R34.64+0x4] ;  /* 0x0000040422437981 */ /* 0x000ee8000c1e1900 */
[----:B------:R-:W4:Y:S04]  /*11b0*/  LDG.E R66, desc[UR4][R36.64] ;  /* 0x0000000424427981 */ /* 0x000f28000c1e1900 */
[----:B------:R-:W5:Y:S01]  /*11c0*/  LDG.E R69, desc[UR4][R34.64] ;  /* 0x0000000422457981 */ /* 0x000f62000c1e1900 */
[----:B------:R-:W-:-:S03]  /*11d0*/  LEA R23, R29, R29, 0x1 ;  /* 0x0000001d1d177211 */ /* 0x000fc600078e08ff */
[----:B------:R-:W5:Y:S04]  /*11e0*/  LDG.E R64, desc[UR4][R2.64] ;  /* 0x0000000402407981 */ /* 0x000f68000c1e1900 */
[----:B------:R-:W5:Y:S01]  /*11f0*/  LDG.E R62, desc[UR4][R36.64+0x4] ;  /* 0x00000404243e7981 */ /* 0x000f62000c1e1900 */
[----:B------:R-:W-:-:S03]  /*1200*/  IMAD.WIDE R38, R23, 0x4, R38 ;  /* 0x0000000417267825 */ /* 0x000fc600078e0226 */
[----:B------:R-:W5:Y:S04]  /*1210*/  LDG.E R59, desc[UR4][R36.64+0x8] ;  /* 0x00000804243b7981 */ /* 0x000f68000c1e1900 */
[----:B------:R-:W5:Y:S04]  /*1220*/  LDG.E R60, desc[UR4][R38.64] ;  /* 0x00000004263c7981 */ /* 0x000f68000c1e1900 */
[----:B------:R-:W5:Y:S04]  /*1230*/  LDG.E R58, desc[UR4][R38.64+0x4] ;  /* 0x00000404263a7981 */ /* 0x000f68000c1e1900 */
[----:B------:R0:W5:Y:S01]  /*1240*/  LDG.E R29, desc[UR4][R38.64+0x8] ;  /* 0x00000804261d7981 */ /* 0x000162000c1e1900 */
[----:B------:R-:W-:Y:S01]  /*1250*/  MOV R22, 0x3e2aaaab ;  /* 0x3e2aaaab00167802 */ /* 0x000fe20000000f00 */
[----:B------:R-:W-:Y:S01]  /*1260*/  BSSY.RECONVERGENT B5, `(.L_x_25) ;  /* 0x0000040000057945 */ /* 0x000fe20003800200 */
[----:B--2---:R-:W-:Y:S01]  /*1270*/  FMUL R56, R68, R65 ;  /* 0x0000004144387220 */ /* 0x004fe20000400000 */
[----:B---3--:R-:W-:-:S03]  /*1280*/  FMUL R57, R61, R67 ;  /* 0x000000433d397220 */ /* 0x008fc60000400000 */
[----:B----4-:R-:W-:Y:S01]  /*1290*/  FMUL R31, R66, R56 ;  /* 0x00000038421f7220 */ /* 0x010fe20000400000 */
[----:B-----5:R-:W-:-:S03]  /*12a0*/  FMUL R55, R61, R69 ;  /* 0x000000453d377220 */ /* 0x020fc60000400000 */
[----:B------:R-:W-:Y:S01]  /*12b0*/  FFMA R31, R66, R57, -R31 ;  /* 0x00000039421f7223 */ /* 0x000fe2000000081f */
[----:B------:R-:W-:-:S03]  /*12c0*/  FMUL R53, R64, R65 ;  /* 0x0000004140357220 */ /* 0x000fc60000400000 */
[----:B------:R-:W-:Y:S01]  /*12d0*/  FFMA R2, R62, -R55, R31 ;  /* 0x800000373e027223 */ /* 0x000fe2000000001f */
[----:B------:R-:W-:-:S03]  /*12e0*/  FMUL R54, R68, R69 ;  /* 0x0000004544367220 */ /* 0x000fc60000400000 */
[----:B------:R-:W-:Y:S01]  /*12f0*/  FFMA R2, R62, R53, R2 ;  /* 0x000000353e027223 */ /* 0x000fe20000000002 */
[----:B------:R-:W-:-:S03]  /*1300*/  FMUL R52, R64, R67 ;  /* 0x0000004340347220 */ /* 0x000fc60000400000 */
[----:B------:R-:W-:Y:S01]  /*1310*/  FFMA R3, R59, R54, R2 ;  /* 0x000000363b037223 */ /* 0x000fe20000000002 */
[----:B------:R-:W-:-:S03]  /*1320*/  FMUL R51, R60, R57 ;  /* 0x000000393c337220 */ /* 0x000fc60000400000 */
[----:B------:R-:W-:-:S04]  /*1330*/  FFMA R50, R59, -R52, R3 ;  /* 0x800000343b327223 */ /* 0x000fc80000000003 */
[----:B------:R-:W-:Y:S01]  /*1340*/  FADD R3, R50, -R51 ;  /* 0x8000003332037221 */ /* 0x000fe20000000000 */
[-C--:B------:R-:W-:Y:S01]  /*1350*/  FMUL R49, R61, R62.reuse ;  /* 0x0000003e3d317220 */ /* 0x080fe20000400000 */
[----:B------:R-:W-:Y:S02]  /*1360*/  FMUL R48, R65, R62 ;  /* 0x0000003e41307220 */ /* 0x000fe40000400000 */
[----:B------:R-:W-:Y:S01]  /*1370*/  FFMA R2, R60, R56, R3 ;  /* 0x000000383c027223 */ /* 0x000fe20000000003 */
[----:B------:R-:W-:Y:S01]  /*1380*/  FMUL R47, R68, R59 ;  /* 0x0000003b442f7220 */ /* 0x000fe20000400000 */
[C---:B------:R-:W-:Y:S02]  /*1390*/  FMUL R63, R60.reuse, R48 ;  /* 0x000000303c3f7220 */ /* 0x040fe40000400000 */
[C---:B------:R-:W-:Y:S01]  /*13a0*/  FFMA R2, R60.reuse, R49, R2 ;  /* 0x000000313c027223 */ /* 0x040fe20000000002 */
[----:B------:R-:W-:-:S03]  /*13b0*/  FMUL R46, R60, R47 ;  /* 0x0000002f3c2e7220 */ /* 0x000fc60000400000 */
[----:B------:R-:W-:Y:S01]  /*13c0*/  FADD R3, R2, -R63 ;  /* 0x8000003f02037221 */ /* 0x000fe20000000000 */
[----:B------:R-:W-:-:S03]  /*13d0*/  FMUL R45, R67, R59 ;  /* 0x0000003b432d7220 */ /* 0x000fc60000400000 */
[----:B------:R-:W-:-:S04]  /*13e0*/  FADD R3, R3, -R46 ;  /* 0x8000002e03037221 */ /* 0x000fc80000000000 */
[----:B------:R-:W-:Y:S01]  /*13f0*/  FFMA R3, R60, R45, R3 ;  /* 0x0000002d3c037223 */ /* 0x000fe20000000003 */
[----:B------:R-:W-:Y:S01]  /*1400*/  FMUL R44, R61, R66 ;  /* 0x000000423d2c7220 */ /* 0x000fe20000400000 */
[C---:B------:R-:W-:Y:S02]  /*1410*/  FMUL R43, R58.reuse, R53 ;  /* 0x000000353a2b7220 */ /* 0x040fe40000400000 */
[C---:B------:R-:W-:Y:S01]  /*1420*/  FFMA R2, R58.reuse, R55, R3 ;  /* 0x000000373a027223 */ /* 0x040fe20000000003 */
[----:B------:R-:W-:-:S03]  /*1430*/  FMUL R42, R58, R44 ;  /* 0x0000002c3a2a7220 */ /* 0x000fc60000400000 */
[----:B------:R-:W-:Y:S01]  /*1440*/  FADD R3, R2, -R43 ;  /* 0x8000002b02037221 */ /* 0x000fe20000000000 */
[----:B------:R-:W-:-:S03]  /*1450*/  FMUL R41, R65, R66 ;  /* 0x0000004241297220 */ /* 0x000fc60000400000 */
[----:B------:R-:W-:Y:S01]  /*1460*/  FADD R3, R3, -R42 ;  /* 0x8000002a03037221 */ /* 0x000fe20000000000 */
[-C--:B0-----:R-:W-:Y:S01]  /*1470*/  FMUL R39, R64, R59.reuse ;  /* 0x0000003b40277220 */ /* 0x081fe20000400000 */
[----:B------:R-:W-:Y:S02]  /*1480*/  FMUL R37, R69, R59 ;  /* 0x0000003b45257220 */ /* 0x000fe40000400000 */
[C---:B------:R-:W-:Y:S02]  /*1490*/  FFMA R2, R58.reuse, R41, R3 ;  /* 0x000000293a027223 */ /* 0x040fe40000000003 */
[C---:B------:R-:W-:Y:S02]  /*14a0*/  FMUL R75, R58.reuse, R37 ;  /* 0x000000253a4b7220 */ /* 0x040fe40000400000 */
[----:B------:R-:W-:Y:S01]  /*14b0*/  FFMA R2, R58, R39, R2 ;  /* 0x000000273a027223 */ /* 0x000fe20000000002 */
[----:B------:R-:W-:-:S03]  /*14c0*/  FMUL R35, R29, R54 ;  /* 0x000000361d237220 */ /* 0x000fc60000400000 */
[----:B------:R-:W-:-:S04]  /*14d0*/  FADD R2, R2, -R75 ;  /* 0x8000004b02027221 */ /* 0x000fc80000000000 */
[----:B------:R-:W-:Y:S01]  /*14e0*/  FADD R2, R2, -R35 ;  /* 0x8000002302027221 */ /* 0x000fe20000000000 */
[-C--:B------:R-:W-:Y:S01]  /*14f0*/  FMUL R34, R68, R66.reuse ;  /* 0x0000004244227220 */ /* 0x080fe20000400000 */
[----:B------:R-:W-:Y:S02]  /*1500*/  FMUL R36, R67, R66 ;  /* 0x0000004243247220 */ /* 0x000fe40000400000 */
[C---:B------:R-:W-:Y:S01]  /*1510*/  FFMA R3, R29.reuse, R52, R2 ;  /* 0x000000341d037223 */ /* 0x040fe20000000002 */
[----:B------:R-:W-:Y:S01]  /*1520*/  FMUL R38, R64, R62 ;  /* 0x0000003e40267220 */ /* 0x000fe20000400000 */
[C---:B------:R-:W-:Y:S02]  /*1530*/  FMUL R71, R29.reuse, R36 ;  /* 0x000000241d477220 */ /* 0x040fe40000400000 */
[C---:B------:R-:W-:Y:S01]  /*1540*/  FFMA R2, R29.reuse, R34, R3 ;  /* 0x000000221d027223 */ /* 0x040fe20000000003 */
[----:B------:R-:W-:-:S03]  /*1550*/  FMUL R31, R29, R38 ;  /* 0x000000261d1f7220 */ /* 0x000fc60000400000 */
[----:B------:R-:W-:Y:S01]  /*1560*/  FADD R2, R2, -R71 ;  /* 0x8000004702027221 */ /* 0x000fe20000000000 */
[----:B------:R-:W-:Y:S02]  /*1570*/  HFMA2 R3, -RZ, RZ, 2.375, 0 ;  /* 0x40c00000ff037431 */ /* 0x000fe400000001ff */
[----:B------:R-:W-:Y:S01]  /*1580*/  FMUL R40, R69, R62 ;  /* 0x0000003e45287220 */ /* 0x000fe20000400000 */
[----:B------:R-:W-:-:S04]  /*1590*/  FADD R2, R2, -R31 ;  /* 0x8000001f02027221 */ /* 0x000fc80000000000 */
[----:B------:R-:W-:Y:S01]  /*15a0*/  FFMA R2, R29, R40, R2 ;  /* 0x000000281d027223 */ /* 0x000fe20000000002 */
[----:B------:R-:W-:-:S03]  /*15b0*/  FFMA R3, R22, -R3, 1 ;  /* 0x3f80000016037423 */ /* 0x000fc60000000803 */
[----:B------:R-:W0:Y:S01]  /*15c0*/  FCHK P0, R2, 6 ;  /* 0x40c0000002007902 */ /* 0x000e220000000000 */
[----:B------:R-:W-:-:S04]  /*15d0*/  FFMA R3, R3, R22, 0.16666667163372039795 ;  /* 0x3e2aaaab03037423 */ /* 0x000fc80000000016 */
[----:B------:R-:W-:-:S04]  /*15e0*/  FFMA R22, R2, R3, RZ ;  /* 0x0000000302167223 */ /* 0x000fc800000000ff */
[----:B------:R-:W-:-:S04]  /*15f0*/  FFMA R33, R22, -6, R2 ;  /* 0xc0c0000016217823 */ /* 0x000fc80000000002 */
[----:B------:R-:W-:Y:S01]  /*1600*/  FFMA R22, R3, R33, R22 ;  /* 0x0000002103167223 */ /* 0x000fe20000000016 */
[----:B0-----:R-:W-:Y:S06]  /*1610*/  @!P0 BRA `(.L_x_26) ;  /* 0x0000000000108947 */ /* 0x001fec0003800000 */
[----:B------:R-:W-:Y:S02]  /*1620*/  MOV R3, 0x40c00000 ;  /* 0x40c0000000037802 */ /* 0x000fe40000000f00 */
[----:B------:R-:W-:-:S07]  /*1630*/  MOV R73, 0x1650 ;  /* 0x0000165000497802 */ /* 0x000fce0000000f00 */
[----:B------:R-:W-:Y:S05]  /*1640*/  CALL.REL.NOINC `($__internal_1_$__cuda_sm3x_div_rn_noftz_f32_slowpath) ;  /* 0x0000001c00707944 */ /* 0x000fea0003c00000 */
[----:B------:R-:W-:-:S07]  /*1650*/  MOV R22, R76 ;  /* 0x0000004c00167202 */ /* 0x000fce0000000f00 */
.L_x_26:
[----:B------:R-:W-:Y:S05]  /*1660*/  BSYNC.RECONVERGENT B5 ;  /* 0x0000000000057941 */ /* 0x000fea0003800200 */
.L_x_25:
[-C--:B------:R-:W-:Y:S01]  /*1670*/  FFMA R74, R11, R14.reuse, R6 ;  /* 0x0000000e0b4a7223 */ /* 0x080fe20000000006 */
[-C--:B------:R-:W-:Y:S01]  /*1680*/  FFMA R33, R9, R14.reuse, R4 ;  /* 0x0000000e09217223 */ /* 0x080fe20000000004 */
[----:B------:R-:W-:Y:S01]  /*1690*/  FFMA R72, R8, R14, R7 ;  /* 0x0000000e08487223 */ /* 0x000fe20000000007 */
[----:B------:R-:W-:Y:S01]  /*16a0*/  MOV R84, 0x40c00000 ;  /* 0x40c0000000547802 */ /* 0x000fe20000000f00 */
[----:B------:R-:W-:Y:S01]  /*16b0*/  FMUL R77, R65, R74 ;  /* 0x0000004a414d7220 */ /* 0x000fe20000400000 */
[-C--:B------:R-:W-:Y:S01]  /*16c0*/  FMUL R73, R67, R33.reuse ;  /* 0x0000002143497220 */ /* 0x080fe20000400000 */
[----:B------:R-:W-:Y:S01]  /*16d0*/  FMUL R3, R69, R33 ;  /* 0x0000002145037220 */ /* 0x000fe20000400000 */
[----:B------:R-:W-:Y:S01]  /*16e0*/  FMUL R81, R65, R72 ;  /* 0x0000004841517220 */ /* 0x000fe20000400000 */
[----:B------:R-:W-:Y:S01]  /*16f0*/  FMUL R79, R66, R77 ;  /* 0x0000004d424f7220 */ /* 0x000fe20000400000 */
[----:B------:R-:W-:Y:S01]  /*1700*/  FMUL R2, R69, R74 ;  /* 0x0000004a45027220 */ /* 0x000fe20000400000 */
[-C--:B------:R-:W-:Y:S01]  /*1710*/  FMUL R78, R67, R72.reuse ;  /* 0x00000048434e7220 */ /* 0x080fe20000400000 */
[----:B------:R-:W-:Y:S01]  /*1720*/  FMUL R67, R62, R33 ;  /* 0x000000213e437220 */ /* 0x000fe20000400000 */
[----:B------:R-:W-:Y:S01]  /*1730*/  FFMA R79, R66, R73, -R79 ;  /* 0x00000049424f7223 */ /* 0x000fe2000000084f */
[----:B------:R-:W-:Y:S01]  /*1740*/  FMUL R69, R60, R77 ;  /* 0x0000004d3c457220 */ /* 0x000fe20000400000 */
[----:B------:R-:W-:Y:S01]  /*1750*/  FMUL R82, R58, R3 ;  /* 0x000000033a527220 */ /* 0x000fe20000400000 */
[----:B------:R-:W-:Y:S01]  /*1760*/  FMUL R67, R60, R67 ;  /* 0x000000433c437220 */ /* 0x000fe20000400000 */
[----:B------:R-:W-:Y:S01]  /*1770*/  FFMA R70, R62, -R3, R79 ;  /* 0x800000033e467223 */ /* 0x000fe2000000004f */
[----:B------:R-:W-:Y:S01]  /*1780*/  FMUL R3, R66, R33 ;  /* 0x0000002142037220 */ /* 0x000fe20000400000 */
[C---:B------:R-:W-:Y:S01]  /*1790*/  FMUL R79, R59.reuse, R72 ;  /* 0x000000483b4f7220 */ /* 0x040fe20000400000 */
[----:B------:R-:W-:Y:S01]  /*17a0*/  BSSY.RECONVERGENT B5, `(.L_x_27) ;  /* 0x000002e000057945 */ /* 0x000fe20003800200 */
[-C--:B------:R-:W-:Y:S01]  /*17b0*/  FFMA R70, R62, R81.reuse, R70 ;  /* 0x000000513e467223 */ /* 0x080fe20000000046 */
[C---:B------:R-:W-:Y:S01]  /*17c0*/  FMUL R81, R58.reuse, R81 ;  /* 0x000000513a517220 */ /* 0x040fe20000400000 */
[C---:B------:R-:W-:Y:S01]  /*17d0*/  FMUL R80, R58.reuse, R3 ;  /* 0x000000033a507220 */ /* 0x040fe20000400000 */
[----:B------:R-:W-:Y:S01]  /*17e0*/  FMUL R79, R58, R79 ;  /* 0x0000004f3a4f7220 */ /* 0x000fe20000400000 */
[----:B------:R-:W-:Y:S01]  /*17f0*/  FFMA R65, R59, R2, R70 ;  /* 0x000000023b417223 */ /* 0x000fe20000000046 */
[----:B------:R-:W-:-:S03]  /*1800*/  FMUL R70, R60, R73 ;  /* 0x000000493c467220 */ /* 0x000fc60000400000 */
[-C--:B------:R-:W-:Y:S01]  /*1810*/  FFMA R65, R59, -R78.reuse, R65 ;  /* 0x8000004e3b417223 */ /* 0x080fe20000000041 */
[----:B------:R-:W-:-:S03]  /*1820*/  FMUL R78, R29, R78 ;  /* 0x0000004e1d4e7220 */ /* 0x000fc60000400000 */
[----:B------:R-:W-:Y:S01]  /*1830*/  FADD R76, R65, -R70 ;  /* 0x80000046414c7221 */ /* 0x000fe20000000000 */
[----:B------:R-:W-:-:S03]  /*1840*/  FMUL R65, R59, R74 ;  /* 0x0000004a3b417220 */ /* 0x000fc60000400000 */
[----:B------:R-:W-:Y:S01]  /*1850*/  FADD R76, R76, R69 ;  /* 0x000000454c4c7221 */ /* 0x000fe20000000000 */
[----:B------:R-:W-:-:S03]  /*1860*/  FMUL R65, R60, R65 ;  /* 0x000000413c417220 */ /* 0x000fc60000400000 */
[----:B------:R-:W-:-:S04]  /*1870*/  FADD R76, R76, R67 ;  /* 0x000000434c4c7221 */ /* 0x000fc80000000000 */
[----:B------:R-:W-:-:S04]  /*1880*/  FADD R76, -R63, R76 ;  /* 0x0000004c3f4c7221 */ /* 0x000fc80000000100 */
[----:B------:R-:W-:-:S04]  /*1890*/  FADD R63, R76, -R65 ;  /* 0x800000414c3f7221 */ /* 0x000fc80000000000 */
[----:B------:R-:W-:-:S04]  /*18a0*/  FFMA R63, R60, R45, R63 ;  /* 0x0000002d3c3f7223 */ /* 0x000fc8000000003f */
[----:B------:R-:W-:Y:S01]  /*18b0*/  FADD R76, R63, R82 ;  /* 0x000000523f4c7221 */ /* 0x000fe20000000000 */
[----:B------:R-:W-:Y:S01]  /*18c0*/  FMUL R63, R29, R2 ;  /* 0x000000021d3f7220 */ /* 0x000fe20000400000 */
[----:B------:R-:W-:Y:S02]  /*18d0*/  FMUL R2, R66, R74 ;  /* 0x0000004a42027220 */ /* 0x000fe40000400000 */
[----:B------:R-:W-:-:S04]  /*18e0*/  FADD R3, R76, -R81 ;  /* 0x800000514c037221 */ /* 0x000fc80000000000 */
[----:B------:R-:W-:-:S04]  /*18f0*/  FADD R3, R3, -R80 ;  /* 0x8000005003037221 */ /* 0x000fc80000000000 */
[----:B------:R-:W-:-:S04]  /*1900*/  FFMA R76, R58, R41, R3 ;  /* 0x000000293a4c7223 */ /* 0x000fc80000000003 */
[----:B------:R-:W-:-:S04]  /*1910*/  FADD R76, R76, R79 ;  /* 0x0000004f4c4c7221 */ /* 0x000fc80000000000 */
[----:B------:R-:W-:Y:S01]  /*1920*/  FADD R76, -R75, R76 ;  /* 0x0000004c4b4c7221 */ /* 0x000fe20000000100 */
[----:B------:R-:W-:-:S03]  /*1930*/  FMUL R75, R29, R2 ;  /* 0x000000021d4b7220 */ /* 0x000fc60000400000 */
[----:B------:R-:W-:Y:S01]  /*1940*/  FADD R3, R76, -R63 ;  /* 0x8000003f4c037221 */ /* 0x000fe20000000000 */
[----:B------:R-:W-:-:S03]  /*1950*/  FMUL R76, R62, R72 ;  /* 0x000000483e4c7220 */ /* 0x000fc60000400000 */
[----:B------:R-:W-:Y:S01]  /*1960*/  FADD R2, R3, R78 ;  /* 0x0000004e03027221 */ /* 0x000fe20000000000 */
[----:B------:R-:W-:-:S03]  /*1970*/  HFMA2 R3, -RZ, RZ, 1.541015625, -0.052093505859375 ;  /* 0x3e2aaaabff037431 */ /* 0x000fc600000001ff */
[----:B------:R-:W-:-:S04]  /*1980*/  FADD R2, R2, R75 ;  /* 0x0000004b02027221 */ /* 0x000fc80000000000 */
[----:B------:R-:W-:Y:S01]  /*1990*/  FADD R2, -R71, R2 ;  /* 0x0000000247027221 */ /* 0x000fe20000000100 */
[----:B------:R-:W-:Y:S01]  /*19a0*/  FMUL R71, R29, R76 ;  /* 0x0000004c1d477220 */ /* 0x000fe20000400000 */
[----:B------:R-:W-:-:S03]  /*19b0*/  FFMA R76, R3, -R84, 1 ;  /* 0x3f800000034c7423 */ /* 0x000fc60000000854 */
[----:B------:R-:W-:-:S04]  /*19c0*/  FADD R2, R2, -R71 ;  /* 0x8000004702027221 */ /* 0x000fc80000000000 */
[----:B------:R-:W-:Y:S01]  /*19d0*/  FFMA R84, R29, R40, R2 ;  /* 0x000000281d547223 */ /* 0x000fe20000000002 */
[----:B------:R-:W-:-:S03]  /*19e0*/  FFMA R2, R76, R3, 0.16666667163372039795 ;  /* 0x3e2aaaab4c027423 */ /* 0x000fc60000000003 */
[----:B------:R-:W0:Y:S01]  /*19f0*/  FCHK P0, R84, 6 ;  /* 0x40c0000054007902 */ /* 0x000e220000000000 */
[----:B------:R-:W-:-:S04]  /*1a00*/  FFMA R3, R2, R84, RZ ;  /* 0x0000005402037223 */ /* 0x000fc800000000ff */
[----:B------:R-:W-:-:S04]  /*1a10*/  FFMA R76, R3, -6, R84 ;  /* 0xc0c00000034c7823 */ /* 0x000fc80000000054 */
[----:B------:R-:W-:Y:S01]  /*1a20*/  FFMA R76, R2, R76, R3 ;  /* 0x0000004c024c7223 */ /* 0x000fe20000000003 */
[----:B0-----:R-:W-:Y:S06]  /*1a30*/  @!P0 BRA `(.L_x_28) ;  /* 0x0000000000108947 */ /* 0x001fec0003800000 */
[----:B------:R-:W-:Y:S02]  /*1a40*/  MOV R2, R84 ;  /* 0x0000005400027202 */ /* 0x000fe40000000f00 */
[----:B------:R-:W-:Y:S02]  /*1a50*/  MOV R3, 0x40c00000 ;  /* 0x40c0000000037802 */ /* 0x000fe40000000f00 */
[----:B------:R-:W-:-:S07]  /*1a60*/  MOV R73, 0x1a80 ;  /* 0x00001a8000497802 */ /* 0x000fce0000000f00 */
[----:B------:R-:W-:Y:S05]  /*1a70*/  CALL.REL.NOINC `($__internal_1_$__cuda_sm3x_div_rn_noftz_f32_slowpath) ;  /* 0x0000001800647944 */ /* 0x000fea0003c00000 */
.L_x_28:
[----:B------:R-:W-:Y:S05]  /*1a80*/  BSYNC.RECONVERGENT B5 ;  /* 0x0000000000057941 */ /* 0x000fea0003800200 */
.L_x_27:
[----:B------:R-:W-:Y:S01]  /*1a90*/  FMUL R3, R68, R33 ;  /* 0x0000002144037220 */ /* 0x000fe20000400000 */
[----:B------:R-:W-:Y:S01]  /*1aa0*/  FMUL R2, R56, R72 ;  /* 0x0000004838027220 */ /* 0x000fe20000400000 */
[C---:B------:R-:W-:Y:S01]  /*1ab0*/  FMUL R77, R61.reuse, R74 ;  /* 0x0000004a3d4d7220 */ /* 0x040fe20000400000 */
[-C--:B------:R-:W-:Y:S01]  /*1ac0*/  FMUL R61, R61, R72.reuse ;  /* 0x000000483d3d7220 */ /* 0x080fe20000400000 */
[----:B------:R-:W-:Y:S01]  /*1ad0*/  FMUL R73, R66, R3 ;  /* 0x0000000342497220 */ /* 0x000fe20000400000 */
[CC--:B------:R-:W-:Y:S01]  /*1ae0*/  FFMA R84, R57.reuse, R72.reuse, -R2 ;  /* 0x0000004839547223 */ /* 0x0c0fe20000000802 */
[-C--:B------:R-:W-:Y:S01]  /*1af0*/  FMUL R68, R68, R72.reuse ;  /* 0x0000004844447220 */ /* 0x080fe20000400000 */
[----:B------:R-:W-:Y:S01]  /*1b00*/  FFMA R57, R57, -R72, R50 ;  /* 0x8000004839397223 */ /* 0x000fe20000000032 */
[----:B------:R-:W-:Y:S01]  /*1b10*/  FFMA R83, R66, R77, -R73 ;  /* 0x0000004d42537223 */ /* 0x000fe20000000849 */
[-C--:B------:R-:W-:Y:S01]  /*1b20*/  FFMA R84, R55, -R74.reuse, R84 ;  /* 0x8000004a37547223 */ /* 0x080fe20000000054 */
[C---:B------:R-:W-:Y:S01]  /*1b30*/  FMUL R73, R64.reuse, R33 ;  /* 0x0000002140497220 */ /* 0x040fe20000400000 */
[-C--:B------:R-:W-:Y:S01]  /*1b40*/  FMUL R64, R64, R74.reuse ;  /* 0x0000004a40407220 */ /* 0x080fe20000400000 */
[C---:B------:R-:W-:Y:S01]  /*1b50*/  FFMA R66, R62.reuse, -R61, R83 ;  /* 0x8000003d3e427223 */ /* 0x040fe20000000053 */
[----:B------:R-:W-:Y:S01]  /*1b60*/  FFMA R83, R53, R74, R84 ;  /* 0x0000004a35537223 */ /* 0x000fe20000000054 */
[----:B------:R-:W-:Y:S01]  /*1b70*/  FCHK P0, R76, R22 ;  /* 0x000000164c007302 */ /* 0x000fe20000000000 */
[----:B------:R-:W-:Y:S01]  /*1b80*/  BSSY.RECONVERGENT B5, `(.L_x_29) ;  /* 0x0000047000057945 */ /* 0x000fe20003800200 */
[----:B------:R-:W-:Y:S01]  /*1b90*/  FFMA R66, R62, R73, R66 ;  /* 0x000000493e427223 */ /* 0x000fe20000000042 */
[----:B------:R-:W-:Y:S01]  /*1ba0*/  FFMA R85, R54, R33, R83 ;  /* 0x0000002136557223 */ /* 0x000fe20000000053 */
[----:B------:R-:W-:-:S02]  /*1bb0*/  FADD R62, R2, R57 ;  /* 0x00000039023e7221 */ /* 0x000fc40000000000 */
[----:B------:R-:W-:Y:S01]  /*1bc0*/  FFMA R83, R59, R68, R66 ;  /* 0x000000443b537223 */ /* 0x000fe20000000042 */
[----:B------:R-:W-:Y:S01]  /*1bd0*/  FFMA R50, R52, -R33, R85 ;  /* 0x8000002134327223 */ /* 0x000fe20000000055 */
[----:B------:R-:W-:Y:S02]  /*1be0*/  FFMA R57, R49, R72, R62 ;  /* 0x0000004831397223 */ /* 0x000fe4000000003e */
[----:B------:R-:W-:Y:S01]  /*1bf0*/  FFMA R83, R59, -R64, R83 ;  /* 0x800000403b537223 */ /* 0x000fe20000000053 */
[----:B------:R-:W-:Y:S01]  /*1c00*/  FADD R51, -R51, R50 ;  /* 0x0000003233337221 */ /* 0x000fe20000000100 */
[----:B------:R-:W-:Y:S02]  /*1c10*/  FFMA R48, R48, -R72, R57 ;  /* 0x8000004830307223 */ /* 0x000fe40000000039 */
[C---:B------:R-:W-:Y:S01]  /*1c20*/  FFMA R2, R60.reuse, -R77, R83 ;  /* 0x8000004d3c027223 */ /* 0x040fe20000000053 */
[----:B------:R-:W-:Y:S01]  /*1c30*/  FFMA R56, R60, R56, R51 ;  /* 0x000000383c387223 */ /* 0x000fe20000000033 */
[----:B------:R-:W-:-:S02]  /*1c40*/  FFMA R48, R47, -R72, R48 ;  /* 0x800000482f307223 */ /* 0x000fc40000000030 */
[C---:B------:R-:W-:Y:S01]  /*1c50*/  FFMA R2, R60.reuse, R3, R2 ;  /* 0x000000033c027223 */ /* 0x040fe20000000002 */
[C---:B------:R-:W-:Y:S01]  /*1c60*/  FFMA R56, R60.reuse, R77, R56 ;  /* 0x0000004d3c387223 */ /* 0x040fe20000000038 */
[----:B------:R-:W-:Y:S02]  /*1c70*/  FFMA R48, R45, R72, R48 ;  /* 0x000000482d307223 */ /* 0x000fe40000000030 */
[C---:B------:R-:W-:Y:S01]  /*1c80*/  FFMA R2, R60.reuse, R49, R2 ;  /* 0x000000313c027223 */ /* 0x040fe20000000002 */
[----:B------:R-:W-:Y:S01]  /*1c90*/  FADD R69, -R69, R56 ;  /* 0x0000003845457221 */ /* 0x000fe20000000100 */
[-C--:B------:R-:W-:Y:S02]  /*1ca0*/  FFMA R48, R55, R74.reuse, R48 ;  /* 0x0000004a37307223 */ /* 0x080fe40000000030 */
[----:B------:R-:W-:Y:S01]  /*1cb0*/  FADD R67, -R67, R2 ;  /* 0x0000000243437221 */ /* 0x000fe20000000100 */
[----:B------:R-:W-:Y:S01]  /*1cc0*/  FFMA R69, R60, -R3, R69 ;  /* 0x800000033c457223 */ /* 0x000fe20000000045 */
[----:B------:R-:W-:-:S02]  /*1cd0*/  FFMA R53, R53, -R74, R48 ;  /* 0x8000004a35357223 */ /* 0x000fc40000000030 */
[----:B------:R-:W-:Y:S01]  /*1ce0*/  FADD R46, -R46, R67 ;  /* 0x000000432e2e7221 */ /* 0x000fe20000000100 */
[----:B------:R-:W-:Y:S01]  /*1cf0*/  FADD R69, R70, R69 ;  /* 0x0000004546457221 */ /* 0x000fe20000000000 */
[-C--:B------:R-:W-:Y:S02]  /*1d00*/  FFMA R44, R44, -R74.reuse, R53 ;  /* 0x8000004a2c2c7223 */ /* 0x080fe40000000035 */
[----:B------:R-:W-:Y:S01]  /*1d10*/  FADD R46, R65, R46 ;  /* 0x0000002e412e7221 */ /* 0x000fe20000000000 */
[C---:B------:R-:W-:Y:S01]  /*1d20*/  FFMA R2, R58.reuse, R55, R69 ;  /* 0x000000373a027223 */ /* 0x040fe20000000045 */
[-C--:B------:R-:W-:Y:S02]  /*1d30*/  FFMA R44, R41, R74.reuse, R44 ;  /* 0x0000004a292c7223 */ /* 0x080fe4000000002c */
[C---:B------:R-:W-:Y:S01]  /*1d40*/  FFMA R46, R58.reuse, R61, R46 ;  /* 0x0000003d3a2e7223 */ /* 0x040fe2000000002e */
[----:B------:R-:W-:Y:S01]  /*1d50*/  FADD R2, -R43, R2 ;  /* 0x000000022b027221 */ /* 0x000fe20000000100 */
[----:B------:R-:W0:Y:S01]  /*1d60*/  MUFU.RCP R41, R22 ;  /* 0x0000001600297308 */ /* 0x000e220000001000 */
[----:B------:R-:W-:Y:S01]  /*1d70*/  FFMA R44, R39, R74, R44 ;  /* 0x0000004a272c7223 */ /* 0x000fe2000000002c */
[C---:B------:R-:W-:Y:S01]  /*1d80*/  FFMA R3, R58.reuse, -R73, R46 ;  /* 0x800000493a037223 */ /* 0x040fe2000000002e */
[----:B------:R-:W-:-:S02]  /*1d90*/  FFMA R2, R58, -R61, R2 ;  /* 0x8000003d3a027223 */ /* 0x000fc40000000002 */
[----:B------:R-:W-:Y:S01]  /*1da0*/  FFMA R37, R37, -R74, R44 ;  /* 0x8000004a25257223 */ /* 0x000fe2000000002c */
[----:B------:R-:W-:Y:S01]  /*1db0*/  FADD R3, -R42, R3 ;  /* 0x000000032a037221 */ /* 0x000fe20000000100 */
[----:B------:R-:W-:Y:S02]  /*1dc0*/  FADD R81, R81, R2 ;  /* 0x0000000251517221 */ /* 0x000fe40000000000 */
[----:B------:R-:W-:Y:S01]  /*1dd0*/  FFMA R37, R54, -R33, R37 ;  /* 0x8000002136257223 */ /* 0x000fe20000000025 */
[----:B------:R-:W-:Y:S01]  /*1de0*/  FADD R80, R80, R3 ;  /* 0x0000000350507221 */ /* 0x000fe20000000000 */
[----:B------:R-:W-:Y:S02]  /*1df0*/  FFMA R81, R58, R73, R81 ;  /* 0x000000493a517223 */ /* 0x000fe40000000051 */
[----:B------:R-:W-:Y:S01]  /*1e00*/  FFMA R37, R52, R33, R37 ;  /* 0x0000002134257223 */ /* 0x000fe20000000025 */
[----:B------:R-:W-:Y:S01]  /*1e10*/  FFMA R80, R58, R39, R80 ;  /* 0x000000273a507223 */ /* 0x000fe20000000050 */
[----:B------:R-:W-:Y:S01]  /*1e20*/  FADD R82, -R82, R81 ;  /* 0x0000005152527221 */ /* 0x000fe20000000100 */
[----:B0-----:R-:W-:-:S02]  /*1e30*/  FFMA R2, R41, -R22, 1 ;  /* 0x3f80000029027423 */ /* 0x001fc40000000816 */
[----:B------:R-:W-:Y:S01]  /*1e40*/  FADD R80, -R79, R80 ;  /* 0x000000504f507221 */ /* 0x000fe20000000100 */
[----:B------:R-:W-:Y:S01]  /*1e50*/  FADD R35, -R35, R82 ;  /* 0x0000005223237221 */ /* 0x000fe20000000100 */
[-C--:B------:R-:W-:Y:S01]  /*1e60*/  FFMA R37, R34, R33.reuse, R37 ;  /* 0x0000002122257223 */ /* 0x080fe20000000025 */
[----:B------:R-:W-:Y:S01]  /*1e70*/  FFMA R2, R41, R2, R41 ;  /* 0x0000000229027223 */ /* 0x000fe20000000029 */
[C---:B------:R-:W-:Y:S01]  /*1e80*/  FFMA R3, R29.reuse, -R68, R80 ;  /* 0x800000441d037223 */ /* 0x040fe20000000050 */
[C---:B------:R-:W-:Y:S01]  /*1e90*/  FFMA R35, R29.reuse, R52, R35 ;  /* 0x000000341d237223 */ /* 0x040fe20000000023 */
[-C--:B------:R-:W-:Y:S02]  /*1ea0*/  FFMA R37, R36, -R33.reuse, R37 ;  /* 0x8000002124257223 */ /* 0x080fe40000000025 */
[C---:B------:R-:W-:Y:S01]  /*1eb0*/  FFMA R3, R29.reuse, R64, R3 ;  /* 0x000000401d037223 */ /* 0x040fe20000000003 */
[----:B------:R-:W-:Y:S01]  /*1ec0*/  FFMA R35, R29, R68, R35 ;  /* 0x000000441d237223 */ /* 0x000fe20000000023 */
[----:B------:R-:W-:-:S02]  /*1ed0*/  FFMA R37, R38, -R33, R37 ;  /* 0x8000002126257223 */ /* 0x000fc40000000025 */
[----:B------:R-:W-:Y:S01]  /*1ee0*/  FFMA R34, R29, R34, R3 ;  /* 0x000000221d227223 */ /* 0x000fe20000000003 */
[----:B------:R-:W-:Y:S01]  /*1ef0*/  FFMA R3, R2, R76, RZ ;  /* 0x0000004c02037223 */ /* 0x000fe200000000ff */
[----:B------:R-:W-:Y:S01]  /*1f00*/  FADD R78, -R78, R35 ;  /* 0x000000234e4e7221 */ /* 0x000fe20000000100 */
[----:B------:R-:W-:Y:S01]  /*1f10*/  FFMA R33, R40, R33, R37 ;  /* 0x0000002128217223 */ /* 0x000fe20000000025 */
[----:B------:R-:W-:Y:S01]  /*1f20*/  FADD R34, -R75, R34 ;  /* 0x000000224b227221 */ /* 0x000fe20000000100 */
[----:B------:R-:W-:Y:S01]  /*1f30*/  FFMA R35, R3, -R22, R76 ;  /* 0x8000001603237223 */ /* 0x000fe2000000004c */
[----:B------:R-:W-:Y:S02]  /*1f40*/  FFMA R78, R29, -R64, R78 ;  /* 0x800000401d4e7223 */ /* 0x000fe4000000004e */
[----:B------:R-:W-:Y:S01]  /*1f50*/  FADD R34, -R31, R34 ;  /* 0x000000221f227221 */ /* 0x000fe20000000100 */
[----:B------:R-:W-:Y:S01]  /*1f60*/  FFMA R29, R2, R35, R3 ;  /* 0x00000023021d7223 */ /* 0x000fe20000000003 */
[----:B------:R-:W-:-:S02]  /*1f70*/  FADD R63, R63, R78 ;  /* 0x0000004e3f3f7221 */ /* 0x000fc40000000000 */
[----:B------:R-:W-:Y:S01]  /*1f80*/  FADD R71, R71, R34 ;  /* 0x0000002247477221 */ /* 0x000fe20000000000 */
[----:B------:R-:W-:Y:S06]  /*1f90*/  @!P0 BRA `(.L_x_30) ;  /* 0x0000000000148947 */ /* 0x000fec0003800000 */
[----:B------:R-:W-:Y:S02]  /*1fa0*/  MOV R2, R76 ;  /* 0x0000004c00027202 */ /* 0x000fe40000000f00 */
[----:B------:R-:W-:Y:S02]  /*1fb0*/  MOV R3, R22 ;  /* 0x0000001600037202 */ /* 0x000fe40000000f00 */
[----:B------:R-:W-:-:S07]  /*1fc0*/  MOV R73, 0x1fe0 ;  /* 0x00001fe000497802 */ /* 0x000fce0000000f00 */
[----:B------:R-:W-:Y:S05]  /*1fd0*/  CALL.REL.NOINC `($__internal_1_$__cuda_sm3x_div_rn_noftz_f32_slowpath) ;  /* 0x00000014000c7944 */ /* 0x000fea0003c00000 */
[----:B------:R-:W-:-:S07]  /*1fe0*/  MOV R29, R76 ;  /* 0x0000004c001d7202 */ /* 0x000fce0000000f00 */
.L_x_30:
[----:B------:R-:W-:Y:S05]  /*1ff0*/  BSYNC.RECONVERGENT B5 ;  /* 0x0000000000057941 */ /* 0x000fea0003800200 */
.L_x_29:
[----:B------:R-:W0:Y:S01]  /*2000*/  F2F.F64.F32 R2, R29 ;  /* 0x0000001d00027310 */ /* 0x000e220000201800 */
[----:B------:R-:W-:Y:S01]  /*2010*/  UMOV UR6, 0xc28f5c29 ;  /* 0xc28f5c2900067882 */ /* 0x000fe20000000000 */
[----:B------:R-:W-:Y:S02]  /*2020*/  UMOV UR7, 0x3ff028f5 ;  /* 0x3ff028f500077882 */ /* 0x000fe40000000000 */
[----:B0-----:R-:W-:Y:S01]  /*2030*/  DSETP.GTU.AND P0, PT, R2, UR6, PT ;  /* 0x0000000602007e2a */ /* 0x001fe2000bf0c000 */
[----:B------:R-:W-:Y:S01]  /*2040*/  UMOV UR6, 0x47ae147b ;  /* 0x47ae147b00067882 */ /* 0x000fe20000000000 */
[----:B------:R-:W-:-:S04]  /*2050*/  UMOV UR7, 0x3f847ae1 ;  /* 0x3f847ae100077882 */ /* 0x000fc80000000000 */
[----:B------:R-:W-:-:S14]  /*2060*/  DSETP.LTU.OR P0, PT, R2, -UR6, P0 ;  /* 0x8000000602007e2a */ /* 0x000fdc0008709400 */
[----:B------:R-:W-:Y:S05]  /*2070*/  @P0 BRA `(.L_x_24) ;  /* 0x0000000400d00947 */ /* 0x000fea0003800000 */
[----:B------:R-:W-:Y:S01]  /*2080*/  MOV R2, 0x3e2aaaab ;  /* 0x3e2aaaab00027802 */ /* 0x000fe20000000f00 */
[----:B------:R-:W0:Y:S01]  /*2090*/  FCHK P0, R71, 6 ;  /* 0x40c0000047007902 */ /* 0x000e220000000000 */
[----:B------:R-:W-:Y:S01]  /*20a0*/  MOV R3, 0x40c00000 ;  /* 0x40c0000000037802 */ /* 0x000fe20000000f00 */
[----:B------:R-:W-:Y:S04]  /*20b0*/  BSSY.RECONVERGENT B5, `(.L_x_31) ;  /* 0x000000b000057945 */ /* 0x000fe80003800200 */
[----:B------:R-:W-:-:S04]  /*20c0*/  FFMA R3, R2, -R3, 1 ;  /* 0x3f80000002037423 */ /* 0x000fc80000000803 */
[----:B------:R-:W-:-:S04]  /*20d0*/  FFMA R2, R3, R2, 0.16666667163372039795 ;  /* 0x3e2aaaab03027423 */ /* 0x000fc80000000002 */
[----:B------:R-:W-:-:S04]  /*20e0*/  FFMA R34, R2, R71, RZ ;  /* 0x0000004702227223 */ /* 0x000fc800000000ff */
[----:B------:R-:W-:-:S04]  /*20f0*/  FFMA R3, R34, -6, R71 ;  /* 0xc0c0000022037823 */ /* 0x000fc80000000047 */
[----:B------:R-:W-:Y:S01]  /*2100*/  FFMA R76, R2, R3, R34 ;  /* 0x00000003024c7223 */ /* 0x000fe20000000022 */
[----:B0-----:R-:W-:Y:S06]  /*2110*/  @!P0 BRA `(.L_x_32) ;  /* 0x0000000000108947 */ /* 0x001fec0003800000 */
[----:B------:R-:W-:Y:S01]  /*2120*/  HFMA2 R3, -RZ, RZ, 2.375, 0 ;  /* 0x40c00000ff037431 */ /* 0x000fe200000001ff */
[----:B------:R-:W-:Y:S02]  /*2130*/  MOV R2, R71 ;  /* 0x0000004700027202 */ /* 0x000fe40000000f00 */
[----:B------:R-:W-:-:S07]  /*2140*/  MOV R73, 0x2160 ;  /* 0x0000216000497802 */ /* 0x000fce0000000f00 */
[----:B------:R-:W-:Y:S05]  /*2150*/  CALL.REL.NOINC `($__internal_1_$__cuda_sm3x_div_rn_noftz_f32_slowpath) ;  /* 0x0000001000ac7944 */ /* 0x000fea0003c00000 */
.L_x_32:
[----:B------:R-:W-:Y:S05]  /*2160*/  BSYNC.RECONVERGENT B5 ;  /* 0x0000000000057941 */ /* 0x000fea0003800200 */
.L_x_31:
[----:B------:R-:W0:Y:S01]  /*2170*/  MUFU.RCP R3, R22 ;  /* 0x0000001600037308 */ /* 0x000e220000001000 */
[----:B------:R-:W-:Y:S07]  /*2180*/  BSSY.RECONVERGENT B5, `(.L_x_33) ;  /* 0x000000d000057945 */ /* 0x000fee0003800200 */
[----:B------:R-:W1:Y:S01]  /*2190*/  FCHK P0, R76, R22 ;  /* 0x000000164c007302 */ /* 0x000e620000000000 */
[----:B0-----:R-:W-:-:S04]  /*21a0*/  FFMA R2, R3, -R22, 1 ;  /* 0x3f80000003027423 */ /* 0x001fc80000000816 */
[----:B------:R-:W-:-:S04]  /*21b0*/  FFMA R2, R3, R2, R3 ;  /* 0x0000000203027223 */ /* 0x000fc80000000003 */
[----:B------:R-:W-:-:S04]  /*21c0*/  FFMA R31, R2, R76, RZ ;  /* 0x0000004c021f7223 */ /* 0x000fc800000000ff */
[----:B------:R-:W-:-:S04]  /*21d0*/  FFMA R34, R31, -R22, R76 ;  /* 0x800000161f227223 */ /* 0x000fc8000000004c */
[----:B------:R-:W-:Y:S01]  /*21e0*/  FFMA R31, R2, R34, R31 ;  /* 0x00000022021f7223 */ /* 0x000fe2000000001f */
[----:B-1----:R-:W-:Y:S06]  /*21f0*/  @!P0 BRA `(.L_x_34) ;  /* 0x0000000000148947 */ /* 0x002fec0003800000 */
[----:B------:R-:W-:Y:S02]  /*2200*/  MOV R2, R76 ;  /* 0x0000004c00027202 */ /* 0x000fe40000000f00 */
[----:B------:R-:W-:Y:S02]  /*2210*/  MOV R3, R22 ;  /* 0x0000001600037202 */ /* 0x000fe40000000f00 */
[----:B------:R-:W-:-:S07]  /*2220*/  MOV R73, 0x2240 ;  /* 0x0000224000497802 */ /* 0x000fce0000000f00 */
[----:B------:R-:W-:Y:S05]  /*2230*/  CALL.REL.NOINC `($__internal_1_$__cuda_sm3x_div_rn_noftz_f32_slowpath) ;  /* 0x0000001000747944 */ /* 0x000fea0003c00000 */
[----:B------:R-:W-:-:S07]  /*2240*/  MOV R31, R76 ;  /* 0x0000004c001f7202 */ /* 0x000fce0000000f00 */
.L_x_34:
[----:B------:R-:W-:Y:S05]  /*2250*/  BSYNC.RECONVERGENT B5 ;  /* 0x0000000000057941 */ /* 0x000fea0003800200 */
.L_x_33:
        /* <DEDUP_REMOVED lines=22> */
.L_x_36:
[----:B------:R-:W-:Y:S05]  /*23c0*/  BSYNC.RECONVERGENT B5 ;  /* 0x0000000000057941 */ /* 0x000fea0003800200 */
.L_x_35:
        /* <DEDUP_REMOVED lines=14> */
.L_x_38:
[----:B------:R-:W-:Y:S05]  /*24b0*/  BSYNC.RECONVERGENT B5 ;  /* 0x0000000000057941 */ /* 0x000fea0003800200 */
.L_x_37:
        /* <DEDUP_REMOVED lines=22> */
.L_x_40:
[----:B------:R-:W-:Y:S05]  /*2620*/  BSYNC.RECONVERGENT B5 ;  /* 0x0000000000057941 */ /* 0x000fea0003800200 */
.L_x_39:
        /* <DEDUP_REMOVED lines=14> */
.L_x_42:
[----:B------:R-:W-:Y:S05]  /*2710*/  BSYNC.RECONVERGENT B5 ;  /* 0x0000000000057941 */ /* 0x000fea0003800200 */
.L_x_41:
[----:B------:R-:W0:Y:S01]  /*2720*/  F2F.F64.F32 R2, R35 ;  /* 0x0000002300027310 */ /* 0x000e220000201800 */
[----:B------:R-:W-:Y:S01]  /*2730*/  UMOV UR6, 0xc28f5c29 ;  /* 0xc28f5c2900067882 */ /* 0x000fe20000000000 */
[----:B------:R-:W-:Y:S01]  /*2740*/  UMOV UR7, 0x3ff028f5 ;  /* 0x3ff028f500077882 */ /* 0x000fe20000000000 */
[----:B------:R-:W-:Y:S01]  /*2750*/  MOV R22, RZ ;  /* 0x000000ff00167202 */ /* 0x000fe20000000f00 */
[----:B0-----:R-:W-:Y:S01]  /*2760*/  DSETP.GTU.AND P0, PT, R2, UR6, PT ;  /* 0x0000000602007e2a */ /* 0x001fe2000bf0c000 */
[----:B------:R-:W-:Y:S01]  /*2770*/  UMOV UR6, 0x47ae147b ;  /* 0x47ae147b00067882 */ /* 0x000fe20000000000 */
[----:B------:R-:W-:-:S04]  /*2780*/  UMOV UR7, 0x3f847ae1 ;  /* 0x3f847ae100077882 */ /* 0x000fc80000000000 */
[----:B------:R-:W-:-:S14]  /*2790*/  DSETP.LTU.OR P0, PT, R2, -UR6, P0 ;  /* 0x8000000602007e2a */ /* 0x000fdc0008709400 */
[----:B------:R-:W-:Y:S05]  /*27a0*/  @!P0 BREAK.RELIABLE B3 ;  /* 0x0000000000038942 */ /* 0x000fea0003800100 */
[----:B------:R-:W-:Y:S05]  /*27b0*/  @!P0 BRA `(.L_x_43) ;  /* 0x0000000000148947 */ /* 0x000fea0003800000 */
.L_x_24:
[----:B------:R-:W-:Y:S05]  /*27c0*/  BSYNC.RELIABLE B3 ;  /* 0x0000000000037941 */ /* 0x000fea0003800100 */
.L_x_23:
[----:B------:R-:W-:-:S04]  /*27d0*/  IADD3 R27, PT, PT, R27, 0x1, RZ ;  /* 0x000000011b1b7810 */ /* 0x000fc80007ffe0ff */
[----:B------:R-:W-:-:S13]  /*27e0*/  ISETP.NE.AND P0, PT, R27, R32, PT ;  /* 0x000000201b00720c */ /* 0x000fda0003f05270 */
[----:B------:R-:W-:Y:S05]  /*27f0*/  @P0 BRA `(.L_x_44) ;  /* 0xffffffe800080947 */ /* 0x000fea000383ffff */
[----:B------:R-:W-:Y:S05]  /*2800*/  BRA `(.L_x_22) ;  /* 0x00000008004c7947 */ /* 0x000fea0003800000 */
.L_x_43:
[----:B------:R-:W0:Y:S08]  /*2810*/  LDC.64 R32, c[0x0][0x3a0] ;  /* 0x0000e800ff207b82 */ /* 0x000e300000000a00 */
[----:B------:R-:W1:Y:S08]  /*2820*/  LDC.64 R38, c[0x0][0x388] ;  /* 0x0000e200ff267b82 */ /* 0x000e700000000a00 */
[----:B------:R-:W2:Y:S01]  /*2830*/  LDC.64 R36, c[0x0][0x390] ;  /* 0x0000e400ff247b82 */ /* 0x000ea20000000a00 */
[----:B0-----:R-:W-:-:S04]  /*2840*/  IMAD.WIDE R2, R25, 0x4, R32 ;  /* 0x0000000419027825 */ /* 0x001fc800078e0220 */
[--C-:B------:R-:W-:Y:S01]  /*2850*/  IMAD.WIDE R26, R26, 0x4, R32.reuse ;  /* 0x000000041a1a7825 */ /* 0x100fe200078e0220 */
[----:B------:R-:W3:Y:S03]  /*2860*/  LDG.E R40, desc[UR4][R2.64] ;  /* 0x0000000402287981 */ /* 0x000ee6000c1e1900 */
[--C-:B------:R-:W-:Y:S01]  /*2870*/  IMAD.WIDE R24, R24, 0x4, R32.reuse ;  /* 0x0000000418187825 */ /* 0x100fe200078e0220 */
[----:B-1----:R-:W4:Y:S04]  /*2880*/  LDG.E R45, desc[UR4][R38.64] ;  /* 0x00000004262d7981 */ /* 0x002f28000c1e1900 */
[----:B------:R-:W5:Y:S01]  /*2890*/  LDG.E R28, desc[UR4][R26.64] ;  /* 0x000000041a1c7981 */ /* 0x000f62000c1e1900 */
[----:B------:R-:W-:-:S03]  /*28a0*/  IMAD.WIDE R32, R23, 0x4, R32 ;  /* 0x0000000417207825 */ /* 0x000fc600078e0220 */
[----:B------:R-:W5:Y:S04]  /*28b0*/  LDG.E R23, desc[UR4][R24.64] ;  /* 0x0000000418177981 */ /* 0x000f68000c1e1900 */
[----:B------:R-:W5:Y:S04]  /*28c0*/  LDG.E R46, desc[UR4][R32.64] ;  /* 0x00000004202e7981 */ /* 0x000f68000c1e1900 */
[----:B--2---:R-:W2:Y:S04]  /*28d0*/  LDG.E R37, desc[UR4][R36.64] ;  /* 0x0000000424257981 */ /* 0x004ea8000c1e1900 */
[----:B------:R-:W2:Y:S04]  /*28e0*/  LDG.E R42, desc[UR4][R2.64+0x4] ;  /* 0x00000404022a7981 */ /* 0x000ea8000c1e1900 */
[----:B------:R0:W2:Y:S04]  /*28f0*/  LDG.E R44, desc[UR4][R2.64+0x8] ;  /* 0x00000804022c7981 */ /* 0x0000a8000c1e1900 */
[----:B------:R-:W2:Y:S04]  /*2900*/  LDG.E R30, desc[UR4][R26.64+0x4] ;  /* 0x000004041a1e7981 */ /* 0x000ea8000c1e1900 */
[----:B------:R-:W2:Y:S04]  /*2910*/  LDG.E R38, desc[UR4][R26.64+0x8] ;  /* 0x000008041a267981 */ /* 0x000ea8000c1e1900 */
[----:B------:R-:W2:Y:S04]  /*2920*/  LDG.E R39, desc[UR4][R24.64+0x4] ;  /* 0x0000040418277981 */ /* 0x000ea8000c1e1900 */
[----:B------:R1:W2:Y:S04]  /*2930*/  LDG.E R41, desc[UR4][R24.64+0x8] ;  /* 0x0000080418297981 */ /* 0x0002a8000c1e1900 */
[----:B------:R-:W2:Y:S04]  /*2940*/  LDG.E R48, desc[UR4][R32.64+0x4] ;  /* 0x0000040420307981 */ /* 0x000ea8000c1e1900 */
[----:B------:R-:W2:Y:S01]  /*2950*/  LDG.E R50, desc[UR4][R32.64+0x8] ;  /* 0x0000080420327981 */ /* 0x000ea2000c1e1900 */
[----:B------:R-:W-:Y:S01]  /*2960*/  BSSY.RECONVERGENT B5, `(.L_x_45) ;  /* 0x000001a000057945 */ /* 0x000fe20003800200 */
[----:B---3--:R-:W-:Y:S01]  /*2970*/  FMUL R43, R40, R31 ;  /* 0x0000001f282b7220 */ /* 0x008fe20000400000 */
[----:B----4-:R-:W3:Y:S03]  /*2980*/  MUFU.RCP R52, R45 ;  /* 0x0000002d00347308 */ /* 0x010ee60000001000 */
[----:B-----5:R-:W-:-:S04]  /*2990*/  FFMA R28, R28, R29, R43 ;  /* 0x0000001d1c1c7223 */ /* 0x020fc8000000002b */
[----:B------:R-:W-:-:S04]  /*29a0*/  FFMA R23, R23, R34, R28 ;  /* 0x0000002217177223 */ /* 0x000fc8000000001c */
[----:B0-----:R-:W-:-:S04]  /*29b0*/  FFMA R2, R46, R35, R23 ;  /* 0x000000232e027223 */ /* 0x001fc80000000017 */
[----:B--2---:R-:W-:Y:S01]  /*29c0*/  FADD R2, R2, -R37 ;  /* 0x8000002502027221 */ /* 0x004fe20000000000 */
[----:B---3--:R-:W-:-:S03]  /*29d0*/  FFMA R23, -R45, R52, 1 ;  /* 0x3f8000002d177423 */ /* 0x008fc60000000134 */
[----:B------:R-:W0:Y:S01]  /*29e0*/  FCHK P0, R2, R45 ;  /* 0x0000002d02007302 */ /* 0x000e220000000000 */
[----:B------:R-:W-:Y:S01]  /*29f0*/  FMUL R3, R42, R31 ;  /* 0x0000001f2a037220 */ /* 0x000fe20000400000 */
[----:B------:R-:W-:Y:S01]  /*2a00*/  FFMA R23, R52, R23, R52 ;  /* 0x0000001734177223 */ /* 0x000fe20000000034 */
[----:B------:R-:W-:-:S03]  /*2a10*/  FMUL R31, R44, R31 ;  /* 0x0000001f2c1f7220 */ /* 0x000fc60000400000 */
[----:B-1----:R-:W-:Y:S01]  /*2a20*/  FFMA R24, R2, R23, RZ ;  /* 0x0000001702187223 */ /* 0x002fe200000000ff */
[-C--:B------:R-:W-:Y:S01]  /*2a30*/  FFMA R30, R30, R29.reuse, R3 ;  /* 0x0000001d1e1e7223 */ /* 0x080fe20000000003 */
[----:B------:R-:W-:Y:S02]  /*2a40*/  FFMA R38, R38, R29, R31 ;  /* 0x0000001d26267223 */ /* 0x000fe4000000001f */
[----:B------:R-:W-:Y:S01]  /*2a50*/  FFMA R3, -R45, R24, R2 ;  /* 0x000000182d037223 */ /* 0x000fe20000000102 */
[-C--:B------:R-:W-:Y:S01]  /*2a60*/  FFMA R39, R39, R34.reuse, R30 ;  /* 0x0000002227277223 */ /* 0x080fe2000000001e */
[----:B------:R-:W-:Y:S02]  /*2a70*/  FFMA R25, R41, R34, R38 ;  /* 0x0000002229197223 */ /* 0x000fe40000000026 */
[----:B------:R-:W-:Y:S01]  /*2a80*/  FFMA R23, R23, R3, R24 ;  /* 0x0000000317177223 */ /* 0x000fe20000000018 */
[-C--:B------:R-:W-:Y:S01]  /*2a90*/  FFMA R39, R48, R35.reuse, R39 ;  /* 0x0000002330277223 */ /* 0x080fe20000000027 */
[----:B------:R-:W-:Y:S01]  /*2aa0*/  FFMA R25, R50, R35, R25 ;  /* 0x0000002332197223 */ /* 0x000fe20000000019 */
[----:B0-----:R-:W-:Y:S06]  /*2ab0*/  @!P0 BRA `(.L_x_46) ;  /* 0x0000000000108947 */ /* 0x001fec0003800000 */
[----:B------:R-:W-:Y:S02]  /*2ac0*/  MOV R3, R45 ;  /* 0x0000002d00037202 */ /* 0x000fe40000000f00 */
[----:B------:R-:W-:-:S07]  /*2ad0*/  MOV R73, 0x2af0 ;  /* 0x00002af000497802 */ /* 0x000fce0000000f00 */
[----:B------:R-:W-:Y:S05]  /*2ae0*/  CALL.REL.NOINC `($__internal_1_$__cuda_sm3x_div_rn_noftz_f32_slowpath) ;  /* 0x0000000800487944 */ /* 0x000fea0003c00000 */
[----:B------:R-:W-:-:S07]  /*2af0*/  MOV R23, R76 ;  /* 0x0000004c00177202 */ /* 0x000fce0000000f00 */
.L_x_46:
[----:B------:R-:W-:Y:S05]  /*2b00*/  BSYNC.RECONVERGENT B5 ;  /* 0x0000000000057941 */ /* 0x000fea0003800200 */
.L_x_45:
[----:B------:R-:W0:Y:S08]  /*2b10*/  LDC.64 R28, c[0x0][0x388] ;  /* 0x0000e200ff1c7b82 */ /* 0x000e300000000a00 */
[----:B------:R-:W1:Y:S01]  /*2b20*/  LDC.64 R26, c[0x0][0x390] ;  /* 0x0000e400ff1a7b82 */ /* 0x000e620000000a00 */
[----:B0-----:R-:W2:Y:S04]  /*2b30*/  LDG.E R3, desc[UR4][R28.64+0x4] ;  /* 0x000004041c037981 */ /* 0x001ea8000c1e1900 */
[----:B-1----:R-:W3:Y:S01]  /*2b40*/  LDG.E R2, desc[UR4][R26.64+0x4] ;  /* 0x000004041a027981 */ /* 0x002ee2000c1e1900 */
[----:B------:R-:W-:Y:S01]  /*2b50*/  BSSY.RECONVERGENT B5, `(.L_x_47) ;  /* 0x000000d000057945 */ /* 0x000fe20003800200 */
[----:B--2---:R-:W0:Y:S01]  /*2b60*/  MUFU.RCP R24, R3 ;  /* 0x0000000300187308 */ /* 0x004e220000001000 */
[----:B---3--:R-:W-:-:S07]  /*2b70*/  FADD R2, R39, -R2 ;  /* 0x8000000227027221 */ /* 0x008fce0000000000 */
[----:B------:R-:W1:Y:S01]  /*2b80*/  FCHK P0, R2, R3 ;  /* 0x0000000302007302 */ /* 0x000e620000000000 */
[----:B0-----:R-:W-:-:S04]  /*2b90*/  FFMA R31, -R3, R24, 1 ;  /* 0x3f800000031f7423 */ /* 0x001fc80000000118 */
[----:B------:R-:W-:-:S04]  /*2ba0*/  FFMA R31, R24, R31, R24 ;  /* 0x0000001f181f7223 */ /* 0x000fc80000000018 */
[----:B------:R-:W-:-:S04]  /*2bb0*/  FFMA R24, R2, R31, RZ ;  /* 0x0000001f02187223 */ /* 0x000fc800000000ff */
[----:B------:R-:W-:-:S04]  /*2bc0*/  FFMA R30, -R3, R24, R2 ;  /* 0x00000018031e7223 */ /* 0x000fc80000000102 */
[----:B------:R-:W-:Y:S01]  /*2bd0*/  FFMA R24, R31, R30, R24 ;  /* 0x0000001e1f187223 */ /* 0x000fe20000000018 */
[----:B-1----:R-:W-:Y:S06]  /*2be0*/  @!P0 BRA `(.L_x_48) ;  /* 0x00000000000c8947 */ /* 0x002fec0003800000 */
[----:B------:R-:W-:-:S07]  /*2bf0*/  MOV R73, 0x2c10 ;  /* 0x00002c1000497802 */ /* 0x000fce0000000f00 */
[----:B------:R-:W-:Y:S05]  /*2c00*/  CALL.REL.NOINC `($__internal_1_$__cuda_sm3x_div_rn_noftz_f32_slowpath) ;  /* 0x0000000800007944 */ /* 0x000fea0003c00000 */
[----:B------:R-:W-:-:S07]  /*2c10*/  MOV R24, R76 ;  /* 0x0000004c00187202 */ /* 0x000fce0000000f00 */
.L_x_48:
[----:B------:R-:W-:Y:S05]  /*2c20*/  BSYNC.RECONVERGENT B5 ;  /* 0x0000000000057941 */ /* 0x000fea0003800200 */
.L_x_47:
        /* <DEDUP_REMOVED lines=16> */
.L_x_50:
[----:B------:R-:W-:Y:S05]  /*2d30*/  BSYNC.RECONVERGENT B5 ;  /* 0x0000000000057941 */ /* 0x000fea0003800200 */
.L_x_49:
[----:B------:R-:W-:Y:S01]  /*2d40*/  FSETP.GT.AND P0, PT, R23, RZ, PT ;  /* 0x000000ff1700720b */ /* 0x000fe20003f04000 */
[----:B------:R-:W-:-:S12]  /*2d50*/  BSSY.RECONVERGENT B1, `(.L_x_51) ;  /* 0x000003d000017945 */ /* 0x000fd80003800200 */
[----:B------:R-:W-:Y:S05]  /*2d60*/  @!P0 BRA `(.L_x_52) ;  /* 0x0000000000ec8947 */ /* 0x000fea0003800000 */
[----:B------:R-:W0:Y:S02]  /*2d70*/  LDC.64 R2, c[0x0][0x380] ;  /* 0x0000e000ff027b82 */ /* 0x000e240000000a00 */
[----:B0-----:R-:W2:Y:S01]  /*2d80*/  LDG.E R29, desc[UR4][R2.64] ;  /* 0x00000004021d7981 */ /* 0x001ea2000c1e1900 */
[----:B------:R-:W-:Y:S02]  /*2d90*/  FSETP.GT.AND P0, PT, R24, RZ, PT ;  /* 0x000000ff1800720b */ /* 0x000fe40003f04000 */
[----:B--2---:R-:W-:-:S04]  /*2da0*/  I2FP.F32.S32 R26, R29 ;  /* 0x0000001d001a7245 */ /* 0x004fc80000201400 */
[----:B------:R-:W-:-:S13]  /*2db0*/  FSETP.GEU.OR P0, PT, R23, R26, !P0 ;  /* 0x0000001a1700720b */ /* 0x000fda000470e400 */
[----:B------:R-:W-:Y:S05]  /*2dc0*/  @P0 BRA `(.L_x_52) ;  /* 0x0000000000d40947 */ /* 0x000fea0003800000 */
[----:B------:R-:W2:Y:S01]  /*2dd0*/  LDG.E R25, desc[UR4][R2.64+0x4] ;  /* 0x0000040402197981 */ /* 0x000ea2000c1e1900 */
[----:B------:R-:W-:Y:S02]  /*2de0*/  FSETP.GT.AND P0, PT, R76, RZ, PT ;  /* 0x000000ff4c00720b */ /* 0x000fe40003f04000 */
[----:B--2---:R-:W-:-:S04]  /*2df0*/  I2FP.F32.S32 R27, R25 ;  /* 0x00000019001b7245 */ /* 0x004fc80000201400 */
[----:B------:R-:W-:-:S13]  /*2e00*/  FSETP.GEU.OR P0, PT, R24, R27, !P0 ;  /* 0x0000001b1800720b */ /* 0x000fda000470e400 */
[----:B------:R-:W-:Y:S05]  /*2e10*/  @P0 BRA `(.L_x_52) ;  /* 0x0000000000c00947 */ /* 0x000fea0003800000 */
[----:B------:R-:W2:Y:S02]  /*2e20*/  LDG.E R2, desc[UR4][R2.64+0x8] ;  /* 0x0000080402027981 */ /* 0x000ea4000c1e1900 */
[----:B--2---:R-:W-:-:S04]  /*2e30*/  I2FP.F32.S32 R27, R2 ;  /* 0x00000002001b7245 */ /* 0x004fc80000201400 */
[----:B------:R-:W-:-:S13]  /*2e40*/  FSETP.GEU.AND P0, PT, R76, R27, PT ;  /* 0x0000001b4c00720b */ /* 0x000fda0003f0e000 */
[----:B------:R-:W-:Y:S05]  /*2e50*/  @P0 BRA `(.L_x_52) ;  /* 0x0000000000b00947 */ /* 0x000fea0003800000 */
[----:B------:R-:W-:Y:S01]  /*2e60*/  F2I.FLOOR.NTZ R32, R24 ;  /* 0x0000001800207305 */ /* 0x000fe20000207100 */
[----:B------:R-:W0:Y:S07]  /*2e70*/  LDC.64 R2, c[0x0][0x398] ;  /* 0x0000e600ff027b82 */ /* 0x000e2e0000000a00 */
[----:B------:R-:W1:Y:S08]  /*2e80*/  F2I.FLOOR.NTZ R33, R76 ;  /* 0x0000004c00217305 */ /* 0x000e700000207100 */
[----:B------:R-:W2:Y:S01]  /*2e90*/  F2I.FLOOR.NTZ R22, R23 ;  /* 0x0000001700167305 */ /* 0x000ea20000207100 */
[----:B-1----:R-:W-:-:S05]  /*2ea0*/  IMAD R26, R25, R33, R32 ;  /* 0x00000021191a7224 */ /* 0x002fca00078e0220 */
[----:B------:R-:W-:-:S05]  /*2eb0*/  IADD3 R25, PT, PT, R25, R26, RZ ;  /* 0x0000001a19197210 */ /* 0x000fca0007ffe0ff */
[C-C-:B--2---:R-:W-:Y:S02]  /*2ec0*/  IMAD R27, R29.reuse, R25, R22.reuse ;  /* 0x000000191d1b7224 */ /* 0x144fe400078e0216 */
[----:B------:R-:W-:Y:S02]  /*2ed0*/  IMAD R25, R29, R26, R22 ;  /* 0x0000001a1d197224 */ /* 0x000fe400078e0216 */
[----:B0-----:R-:W-:-:S04]  /*2ee0*/  IMAD.WIDE R26, R27, 0x4, R2 ;  /* 0x000000041b1a7825 */ /* 0x001fc800078e0202 */
[----:B------:R-:W-:Y:S01]  /*2ef0*/  IMAD.WIDE R2, R25, 0x4, R2 ;  /* 0x0000000419027825 */ /* 0x000fe200078e0202 */
[----:B------:R-:W2:Y:S03]  /*2f00*/  LDG.E R37, desc[UR4][R26.64+0x4] ;  /* 0x000004041a257981 */ /* 0x000ea6000c1e1900 */
[C---:B------:R-:W-:Y:S01]  /*2f10*/  IMAD.WIDE R30, R29.reuse, 0x4, R26 ;  /* 0x000000041d1e7825 */ /* 0x040fe200078e021a */
[----:B------:R-:W3:Y:S03]  /*2f20*/  LDG.E R35, desc[UR4][R2.64+0x4] ;  /* 0x0000040402237981 */ /* 0x000ee6000c1e1900 */
[----:B------:R-:W-:Y:S01]  /*2f30*/  IMAD.WIDE R28, R29, 0x4, R2 ;  /* 0x000000041d1c7825 */ /* 0x000fe200078e0202 */
[----:B------:R-:W4:Y:S04]  /*2f40*/  LDG.E R41, desc[UR4][R30.64+0x4] ;  /* 0x000004041e297981 */ /* 0x000f28000c1e1900 */
[----:B------:R-:W5:Y:S04]  /*2f50*/  LDG.E R39, desc[UR4][R28.64+0x4] ;  /* 0x000004041c277981 */ /* 0x000f68000c1e1900 */
[----:B------:R-:W3:Y:S04]  /*2f60*/  LDG.E R40, desc[UR4][R30.64] ;  /* 0x000000041e287981 */ /* 0x000ee8000c1e1900 */
[----:B------:R-:W3:Y:S04]  /*2f70*/  LDG.E R36, desc[UR4][R26.64] ;  /* 0x000000041a247981 */ /* 0x000ee8000c1e1900 */
[----:B------:R-:W3:Y:S04]  /*2f80*/  LDG.E R38, desc[UR4][R28.64] ;  /* 0x000000041c267981 */ /* 0x000ee8000c1e1900 */
[----:B------:R0:W3:Y:S01]  /*2f90*/  LDG.E R34, desc[UR4][R2.64] ;  /* 0x0000000402227981 */ /* 0x0000e2000c1e1900 */
[----:B------:R-:W-:-:S02]  /*2fa0*/  I2FP.F32.S32 R22, R22 ;  /* 0x0000001600167245 */ /* 0x000fc40000201400 */
[----:B------:R-:W-:-:S03]  /*2fb0*/  I2FP.F32.S32 R25, R32 ;  /* 0x0000002000197245 */ /* 0x000fc60000201400 */
[----:B------:R-:W-:Y:S02]  /*2fc0*/  FADD R22, -R22, R23 ;  /* 0x0000001716167221 */ /* 0x000fe40000000100 */
[----:B------:R-:W-:Y:S02]  /*2fd0*/  FADD R25, -R25, R24 ;  /* 0x0000001819197221 */ /* 0x000fe40000000100 */
[----:B------:R-:W-:Y:S01]  /*2fe0*/  FADD R23, -R22, 1 ;  /* 0x3f80000016177421 */ /* 0x000fe20000000100 */
[----:B------:R-:W-:Y:S01]  /*2ff0*/  I2FP.F32.S32 R33, R33 ;  /* 0x0000002100217245 */ /* 0x000fe20000201400 */
[----:B0-----:R-:W-:-:S04]  /*3000*/  FADD R3, -R25, 1 ;  /* 0x3f80000019037421 */ /* 0x001fc80000000100 */
[----:B------:R-:W-:-:S04]  /*3010*/  FADD R33, -R33, R76 ;  /* 0x0000004c21217221 */ /* 0x000fc80000000100 */
[----:B------:R-:W-:Y:S01]  /*3020*/  FADD R2, -R33, 1 ;  /* 0x3f80000021027421 */ /* 0x000fe20000000100 */
[C---:B--2---:R-:W-:Y:S01]  /*3030*/  FMUL R37, R22.reuse, R37 ;  /* 0x0000002516257220 */ /* 0x044fe20000400000 */
[C---:B----4-:R-:W-:Y:S01]  /*3040*/  FMUL R24, R22.reuse, R41 ;  /* 0x0000002916187220 */ /* 0x050fe20000400000 */
[----:B-----5:R-:W-:-:S03]  /*3050*/  FMUL R39, R22, R39 ;  /* 0x0000002716277220 */ /* 0x020fc60000400000 */
[C---:B---3--:R-:W-:Y:S01]  /*3060*/  FFMA R24, R23.reuse, R40, R24 ;  /* 0x0000002817187223 */ /* 0x048fe20000000018 */
[----:B------:R-:W-:Y:S01]  /*3070*/  FMUL R35, R22, R35 ;  /* 0x0000002316237220 */ /* 0x000fe20000400000 */
[----:B------:R-:W-:Y:S02]  /*3080*/  FFMA R36, R23, R36, R37 ;  /* 0x0000002417247223 */ /* 0x000fe40000000025 */
[----:B------:R-:W-:Y:S01]  /*3090*/  FMUL R27, R25, R24 ;  /* 0x00000018191b7220 */ /* 0x000fe20000400000 */
[----:B------:R-:W-:-:S03]  /*30a0*/  FFMA R38, R23, R38, R39 ;  /* 0x0000002617267223 */ /* 0x000fc60000000027 */
[----:B------:R-:W-:Y:S01]  /*30b0*/  FFMA R36, R36, R3, R27 ;  /* 0x0000000324247223 */ /* 0x000fe2000000001b */
[----:B------:R-:W-:Y:S01]  /*30c0*/  FFMA R34, R34, R23, R35 ;  /* 0x0000001722227223 */ /* 0x000fe20000000023 */
[----:B------:R-:W-:Y:S02]  /*30d0*/  FMUL R25, R25, R38 ;  /* 0x0000002619197220 */ /* 0x000fe40000400000 */
[----:B------:R-:W-:Y:S02]  /*30e0*/  FMUL R36, R33, R36 ;  /* 0x0000002421247220 */ /* 0x000fe40000400000 */
[----:B------:R-:W-:-:S04]  /*30f0*/  FFMA R25, R34, R3, R25 ;  /* 0x0000000322197223 */ /* 0x000fc80000000019 */
[----:B------:R-:W-:-:S04]  /*3100*/  FFMA R2, R25, R2, R36 ;  /* 0x0000000219027223 */ /* 0x000fc80000000024 */
[----:B------:R-:W-:-:S07]  /*3110*/  FMUL R22, R2, 1000 ;  /* 0x447a000002167820 */ /* 0x000fce0000400000 */
.L_x_52:
[----:B------:R-:W-:Y:S05]  /*3120*/  BSYNC.RECONVERGENT B1 ;  /* 0x0000000000017941 */ /* 0x000fea0003800200 */
.L_x_51:
[----:B------:R-:W-:-:S07]  /*3130*/  FFMA R21, R22, R20, R21 ;  /* 0x0000001416157223 */ /* 0x000fce0000000015 */
.L_x_22:
[----:B------:R-:W-:Y:S05]  /*3140*/  BSYNC.RECONVERGENT B4 ;  /* 0x0000000000047941 */ /* 0x000fea0003800200 */
.L_x_21:
[----:B------:R-:W-:-:S05]  /*3150*/  FADD R14, R14, 0.00050000002374872565269 ;  /* 0x3a03126f0e0e7421 */ /* 0x000fca0000000000 */
[----:B------:R-:W-:-:S13]  /*3160*/  FSETP.GEU.AND P0, PT, R14, 1, PT ;  /* 0x3f8000000e00780b */ /* 0x000fda0003f0e000 */
[----:B------:R-:W-:Y:S05]  /*3170*/  @!P0 BRA `(.L_x_53) ;  /* 0xffffffd800888947 */ /* 0x000fea000383ffff */
.L_x_11:
[----:B------:R-:W-:Y:S05]  /*3180*/  BSYNC.RECONVERGENT B0 ;  /* 0x0000000000007941 */ /* 0x000fea0003800200 */
.L_x_10:
[----:B------:R-:W-:Y:S05]  /*3190*/  WARPSYNC.ALL ;  /* 0x0000000000007948 */ /* 0x000fea0003800000 */
[C---:B------:R-:W-:Y:S01]  /*31a0*/  FSETP.GEU.AND P0, PT, R21.reuse, 65535, PT ;  /* 0x477fff001500780b */ /* 0x040fe20003f0e000 */
[----:B------:R-:W1:Y:S01]  /*31b0*/  S2R R5, SR_CTAID.X ;  /* 0x0000000000057919 */ /* 0x000e620000002500 */
[----:B------:R-:W1:Y:S02]  /*31c0*/  LDCU UR6, c[0x0][0x360] ;  /* 0x00006c00ff0677ac */ /* 0x000e640008000800 */
[----:B------:R-:W-:Y:S01]  /*31d0*/  FSETP.LEU.OR P0, PT, R21, RZ, P0 ;  /* 0x000000ff1500720b */ /* 0x000fe2000070b400 */
[----:B------:R-:W1:-:S12]  /*31e0*/  S2R R0, SR_TID.X ;  /* 0x0000000000007919 */ /* 0x000e580000002100 */
[----:B------:R-:W2:Y:S01]  /*31f0*/  @!P0 LDC.64 R2, c[0x0][0x400] ;  /* 0x00010000ff028b82 */ /* 0x000ea20000000a00 */
[----:B------:R-:W3:Y:S01]  /*3200*/  @!P0 F2I.U32.TRUNC.NTZ R21, R21 ;  /* 0x0000001500158305 */ /* 0x000ee2000020f000 */
[----:B-1----:R-:W-:-:S04]  /*3210*/  IMAD R5, R5, UR6, R0 ;  /* 0x0000000605057c24 */ /* 0x002fc8000f8e0200 */
[----:B--2---:R-:W-:-:S05]  /*3220*/  @!P0 IMAD.WIDE R2, R5, 0x2, R2 ;  /* 0x0000000205028825 */ /* 0x004fca00078e0202 */
[----:B---3--:R1:W-:Y:S01]  /*3230*/  @!P0 STG.E.U16 desc[UR4][R2.64], R21 ;  /* 0x0000001502008986 */ /* 0x0083e2000c101504 */
[----:B------:R-:W-:Y:S05]  /*3240*/  @!P0 EXIT ;  /* 0x000000000000894d */ /* 0x000fea0003800000 */
[----:B-1----:R-:W1:Y:S02]  /*3250*/  LDC.64 R2, c[0x0][0x400] ;  /* 0x00010000ff027b82 */ /* 0x002e640000000a00 */
[----:B-1----:R-:W-:-:S05]  /*3260*/  IMAD.WIDE R2, R5, 0x2, R2 ;  /* 0x0000000205027825 */ /* 0x002fca00078e0202 */
[----:B------:R-:W-:Y:S01]  /*3270*/  STG.E.U16 desc[UR4][R2.64], RZ ;  /* 0x000000ff02007986 */ /* 0x000fe2000c101504 */
[----:B------:R-:W-:Y:S05]  /*3280*/  EXIT ;  /* 0x000000000000794d */ /* 0x000fea0003800000 */
        .weak           $__internal_0_$__cuda_sm20_sqrt_rn_f32_slowpath
        .type           $__internal_0_$__cuda_sm20_sqrt_rn_f32_slowpath,@function
        .size           $__internal_0_$__cuda_sm20_sqrt_rn_f32_slowpath,($__internal_1_$__cuda_sm3x_div_rn_noftz_f32_slowpath - $__internal_0_$__cuda_sm20_sqrt_rn_f32_slowpath)
$__internal_0_$__cuda_sm20_sqrt_rn_f32_slowpath:
[----:B------:R-:W-:-:S13]  /*3290*/  LOP3.LUT P0, RZ, R25, 0x7fffffff, RZ, 0xc0, !PT ;  /* 0x7fffffff19ff7812 */ /* 0x000fda000780c0ff */
[----:B------:R-:W-:Y:S01]  /*32a0*/  @!P0 MOV R3, R25 ;  /* 0x0000001900038202 */ /* 0x000fe20000000f00 */
[----:B------:R-:W-:Y:S06]  /*32b0*/  @!P0 BRA `(.L_x_54) ;  /* 0x0000000000448947 */ /* 0x000fec0003800000 */
[----:B------:R-:W-:Y:S02]  /*32c0*/  FSETP.GEU.FTZ.AND P0, PT, R25, RZ, PT ;  /* 0x000000ff1900720b */ /* 0x000fe40003f1e000 */
[----:B------:R-:W-:-:S11]  /*32d0*/  MOV R2, R25 ;  /* 0x0000001900027202 */ /* 0x000fd60000000f00 */
[----:B------:R-:W-:Y:S01]  /*32e0*/  @!P0 MOV R3, 0x7fffffff ;  /* 0x7fffffff00038802 */ /* 0x000fe20000000f00 */
[----:B------:R-:W-:Y:S06]  /*32f0*/  @!P0 BRA `(.L_x_54) ;  /* 0x0000000000348947 */ /* 0x000fec0003800000 */
[----:B------:R-:W-:-:S13]  /*3300*/  FSETP.GTU.FTZ.AND P0, PT, |R2|, +INF , PT ;  /* 0x7f8000000200780b */ /* 0x000fda0003f1c200 */
[----:B------:R-:W-:Y:S01]  /*3310*/  @P0 FADD.FTZ R3, R2, 1 ;  /* 0x3f80000002030421 */ /* 0x000fe20000010000 */
[----:B------:R-:W-:Y:S06]  /*3320*/  @P0 BRA `(.L_x_54) ;  /* 0x0000000000280947 */ /* 0x000fec0003800000 */
[----:B------:R-:W-:-:S13]  /*3330*/  FSETP.NEU.FTZ.AND P0, PT, |R2|, +INF , PT ;  /* 0x7f8000000200780b */ /* 0x000fda0003f1d200 */
[----:B------:R-:W-:-:S04]  /*3340*/  @P0 FFMA R19, R2, 1.84467440737095516160e+19, RZ ;  /* 0x5f80000002130823 */ /* 0x000fc800000000ff */
[----:B------:R-:W0:Y:S02]  /*3350*/  @P0 MUFU.RSQ R20, R19 ;  /* 0x0000001300140308 */ /* 0x000e240000001400 */
[----:B0-----:R-:W-:Y:S01]  /*3360*/  @P0 FMUL.FTZ R22, R19, R20 ;  /* 0x0000001413160220 */ /* 0x001fe20000410000 */
[----:B------:R-:W-:-:S03]  /*3370*/  @P0 FMUL.FTZ R20, R20, 0.5 ;  /* 0x3f00000014140820 */ /* 0x000fc60000410000 */
[----:B------:R-:W-:-:S04]  /*3380*/  @P0 FADD.FTZ R3, -R22, -RZ ;  /* 0x800000ff16030221 */ /* 0x000fc80000010100 */
[----:B------:R-:W-:Y:S01]  /*3390*/  @P0 FFMA R21, R22, R3, R19 ;  /* 0x0000000316150223 */ /* 0x000fe20000000013 */
[----:B------:R-:W-:-:S03]  /*33a0*/  @!P0 MOV R3, R2 ;  /* 0x0000000200038202 */ /* 0x000fc60000000f00 */
[----:B------:R-:W-:-:S04]  /*33b0*/  @P0 FFMA R20, R21, R20, R22 ;  /* 0x0000001415140223 */ /* 0x000fc80000000016 */
[----:B------:R-:W-:-:S07]  /*33c0*/  @P0 FMUL.FTZ R3, R20, 2.3283064365386962891e-10 ;  /* 0x2f80000014030820 */ /* 0x000fce0000410000 */
.L_x_54:
[----:B------:R-:W-:Y:S01]  /*33d0*/  MOV R20, R3 ;  /* 0x0000000300147202 */ /* 0x000fe20000000f00 */
[----:B------:R-:W-:Y:S01]  /*33e0*/  HFMA2 R3, -RZ, RZ, 0, 0 ;  /* 0x00000000ff037431 */ /* 0x000fe200000001ff */
[----:B------:R-:W-:-:S04]  /*33f0*/  MOV R2, R23 ;  /* 0x0000001700027202 */ /* 0x000fc80000000f00 */
[----:B------:R-:W-:Y:S05]  /*3400*/  RET.REL.NODEC R2 `(_Z17kernel_projectionPKiPKfS2_S2_S2_S2_S0_S2_S2_S0_S0_S0_S0_S0_S2_S2_PtS2_) ;  /* 0xffffffc802fc7950 */ /* 0x000fea0003c3ffff */
        .weak           $__internal_1_$__cuda_sm3x_div_rn_noftz_f32_slowpath
        .type           $__internal_1_$__cuda_sm3x_div_rn_noftz_f32_slowpath,@function
        .size           $__internal_1_$__cuda_sm3x_div_rn_noftz_f32_slowpath,($_Z17kernel_projectionPKiPKfS2_S2_S2_S2_S0_S2_S2_S0_S0_S0_S0_S0_S2_S2_PtS2_$__internal_accurate_pow - $__internal_1_$__cuda_sm3x_div_rn_noftz_f32_slowpath)
$__internal_1_$__cuda_sm3x_div_rn_noftz_f32_slowpath:
[----:B------:R-:W-:Y:S01]  /*3410*/  SHF.R.U32.HI R76, RZ, 0x17, R3 ;  /* 0x00000017ff4c7819 */ /* 0x000fe20000011603 */
[----:B------:R-:W-:Y:S01]  /*3420*/  BSSY.RECONVERGENT B1, `(.L_x_55) ;  /* 0x0000062000017945 */ /* 0x000fe20003800200 */
[----:B------:R-:W-:Y:S02]  /*3430*/  SHF.R.U32.HI R83, RZ, 0x17, R2 ;  /* 0x00000017ff537819 */ /* 0x000fe40000011602 */
[----:B------:R-:W-:Y:S02]  /*3440*/  LOP3.LUT R76, R76, 0xff, RZ, 0xc0, !PT ;  /* 0x000000ff4c4c7812 */ /* 0x000fe400078ec0ff */
[----:B------:R-:W-:Y:S02]  /*3450*/  LOP3.LUT R83, R83, 0xff, RZ, 0xc0, !PT ;  /* 0x000000ff53537812 */ /* 0x000fe400078ec0ff */
[----:B------:R-:W-:Y:S02]  /*3460*/  IADD3 R84, PT, PT, R76, -0x1, RZ ;  /* 0xffffffff4c547810 */ /* 0x000fe40007ffe0ff */
[----:B------:R-:W-:-:S02]  /*3470*/  IADD3 R85, PT, PT, R83, -0x1, RZ ;  /* 0xffffffff53557810 */ /* 0x000fc40007ffe0ff */
[----:B------:R-:W-:-:S04]  /*3480*/  ISETP.GT.U32.AND P0, PT, R84, 0xfd, PT ;  /* 0x000000fd5400780c */ /* 0x000fc80003f04070 */
[----:B------:R-:W-:-:S13]  /*3490*/  ISETP.GT.U32.OR P0, PT, R85, 0xfd, P0 ;  /* 0x000000fd5500780c */ /* 0x000fda0000704470 */
[----:B------:R-:W-:Y:S01]  /*34a0*/  @!P0 MOV R77, RZ ;  /* 0x000000ff004d8202 */ /* 0x000fe20000000f00 */
[----:B------:R-:W-:Y:S06]  /*34b0*/  @!P0 BRA `(.L_x_56) ;  /* 0x00000000005c8947 */ /* 0x000fec0003800000 */
[----:B------:R-:W-:Y:S02]  /*34c0*/  FSETP.GTU.FTZ.AND P0, PT, |R2|, +INF , PT ;  /* 0x7f8000000200780b */ /* 0x000fe40003f1c200 */
[----:B------:R-:W-:-:S04]  /*34d0*/  FSETP.GTU.FTZ.AND P1, PT, |R3|, +INF , PT ;  /* 0x7f8000000300780b */ /* 0x000fc80003f3c200 */
[----:B------:R-:W-:-:S13]  /*34e0*/  PLOP3.LUT P0, PT, P0, P1, PT, 0xf8, 0x8f ;  /* 0x00000000008f781c */ /* 0x000fda0000703f70 */
[----:B------:R-:W-:Y:S05]  /*34f0*/  @P0 BRA `(.L_x_57) ;  /* 0x00000004004c0947 */ /* 0x000fea0003800000 */
[----:B------:R-:W-:-:S13]  /*3500*/  LOP3.LUT P0, RZ, R3, 0x7fffffff, R2, 0xc8, !PT ;  /* 0x7fffffff03ff7812 */ /* 0x000fda000780c802 */
[----:B------:R-:W-:Y:S05]  /*3510*/  @!P0 BRA `(.L_x_58) ;  /* 0x00000004003c8947 */ /* 0x000fea0003800000 */
[C---:B------:R-:W-:Y:S02]  /*3520*/  FSETP.NEU.FTZ.AND P2, PT, |R2|.reuse, +INF , PT ;  /* 0x7f8000000200780b */ /* 0x040fe40003f5d200 */
[----:B------:R-:W-:Y:S02]  /*3530*/  FSETP.NEU.FTZ.AND P1, PT, |R3|, +INF , PT ;  /* 0x7f8000000300780b */ /* 0x000fe40003f3d200 */
[----:B------:R-:W-:-:S11]  /*3540*/  FSETP.NEU.FTZ.AND P0, PT, |R2|, +INF , PT ;  /* 0x7f8000000200780b */ /* 0x000fd60003f1d200 */
[----:B------:R-:W-:Y:S05]  /*3550*/  @!P1 BRA !P2, `(.L_x_58) ;  /* 0x00000004002c9947 */ /* 0x000fea0005000000 */
[----:B------:R-:W-:-:S04]  /*3560*/  LOP3.LUT P2, RZ, R2, 0x7fffffff, RZ, 0xc0, !PT ;  /* 0x7fffffff02ff7812 */ /* 0x000fc8000784c0ff */
[----:B------:R-:W-:-:S13]  /*3570*/  PLOP3.LUT P1, PT, P1, P2, PT, 0x2f, 0xf2 ;  /* 0x0000000000f2781c */ /* 0x000fda0000f24577 */
[----:B------:R-:W-:Y:S05]  /*3580*/  @P1 BRA `(.L_x_59) ;  /* 0x0000000400181947 */ /* 0x000fea0003800000 */
[----:B------:R-:W-:-:S04]  /*3590*/  LOP3.LUT P1, RZ, R3, 0x7fffffff, RZ, 0xc0, !PT ;  /* 0x7fffffff03ff7812 */ /* 0x000fc8000782c0ff */
[----:B------:R-:W-:-:S13]  /*35a0*/  PLOP3.LUT P0, PT, P0, P1, PT, 0x2f, 0xf2 ;  /* 0x0000000000f2781c */ /* 0x000fda0000702577 */
[----:B------:R-:W-:Y:S05]  /*35b0*/  @P0 BRA `(.L_x_60) ;  /* 0x0000000400000947 */ /* 0x000fea0003800000 */
[----:B------:R-:W-:Y:S02]  /*35c0*/  ISETP.GE.AND P0, PT, R85, RZ, PT ;  /* 0x000000ff5500720c */ /* 0x000fe40003f06270 */
[----:B------:R-:W-:-:S11]  /*35d0*/  ISETP.GE.AND P1, PT, R84, RZ, PT ;  /* 0x000000ff5400720c */ /* 0x000fd60003f26270 */
[----:B------:R-:W-:Y:S01]  /*35e0*/  @P0 MOV R77, RZ ;  /* 0x000000ff004d0202 */ /* 0x000fe20000000f00 */
[----:B------:R-:W-:Y:S01]  /*35f0*/  @!P0 FFMA R2, R2, 1.84467440737095516160e+19, RZ ;  /* 0x5f80000002028823 */ /* 0x000fe200000000ff */
[----:B------:R-:W-:Y:S01]  /*3600*/  @!P0 MOV R77, 0xffffffc0 ;  /* 0xffffffc0004d8802 */ /* 0x000fe20000000f00 */
[----:B------:R-:W-:-:S03]  /*3610*/  @!P1 FFMA R3, R3, 1.84467440737095516160e+19, RZ ;  /* 0x5f80000003039823 */ /* 0x000fc600000000ff */
[----:B------:R-:W-:-:S07]  /*3620*/  @!P1 IADD3 R77, PT, PT, R77, 0x40, RZ ;  /* 0x000000404d4d9810 */ /* 0x000fce0007ffe0ff */
.L_x_56:
[----:B------:R-:W-:Y:S01]  /*3630*/  LEA R84, R76, 0xc0800000, 0x17 ;  /* 0xc08000004c547811 */ /* 0x000fe200078eb8ff */
[----:B------:R-:W-:Y:S01]  /*3640*/  BSSY.RECONVERGENT B2, `(.L_x_61) ;  /* 0x0000036000027945 */ /* 0x000fe20003800200 */
[----:B------:R-:W-:Y:S02]  /*3650*/  IADD3 R83, PT, PT, R83, -0x7f, RZ ;  /* 0xffffff8153537810 */ /* 0x000fe40007ffe0ff */
[----:B------:R-:W-:-:S03]  /*3660*/  IADD3 R87, PT, PT, -R84, R3, RZ ;  /* 0x0000000354577210 */ /* 0x000fc60007ffe1ff */
[----:B------:R-:W-:Y:S01]  /*3670*/  IMAD R2, R83, -0x800000, R2 ;  /* 0xff80000053027824 */ /* 0x000fe200078e0202 */
[----:B------:R-:W0:Y:S01]  /*3680*/  MUFU.RCP R84, R87 ;  /* 0x0000005700547308 */ /* 0x000e220000001000 */
[----:B------:R-:W-:-:S04]  /*3690*/  FADD.FTZ R85, -R87, -RZ ;  /* 0x800000ff57557221 */ /* 0x000fc80000010100 */
[----:B0-----:R-:W-:-:S04]  /*36a0*/  FFMA R3, R84, R85, 1 ;  /* 0x3f80000054037423 */ /* 0x001fc80000000055 */
[----:B------:R-:W-:-:S04]  /*36b0*/  FFMA R3, R84, R3, R84 ;  /* 0x0000000354037223 */ /* 0x000fc80000000054 */
[----:B------:R-:W-:-:S04]  /*36c0*/  FFMA R84, R2, R3, RZ ;  /* 0x0000000302547223 */ /* 0x000fc800000000ff */
[----:B------:R-:W-:-:S04]  /*36d0*/  FFMA R86, R85, R84, R2 ;  /* 0x0000005455567223 */ /* 0x000fc80000000002 */
[----:B------:R-:W-:Y:S01]  /*36e0*/  FFMA R84, R3, R86, R84 ;  /* 0x0000005603547223 */ /* 0x000fe20000000054 */
[----:B------:R-:W-:-:S03]  /*36f0*/  IADD3 R86, PT, PT, R83, 0x7f, -R76 ;  /* 0x0000007f53567810 */ /* 0x000fc60007ffe84c */
[----:B------:R-:W-:Y:S01]  /*3700*/  FFMA R85, R85, R84, R2 ;  /* 0x0000005455557223 */ /* 0x000fe20000000002 */
[----:B------:R-:W-:-:S03]  /*3710*/  IADD3 R77, PT, PT, R86, R77, RZ ;  /* 0x0000004d564d7210 */ /* 0x000fc60007ffe0ff */
[----:B------:R-:W-:-:S05]  /*3720*/  FFMA R2, R3, R85, R84 ;  /* 0x0000005503027223 */ /* 0x000fca0000000054 */
[----:B------:R-:W-:-:S04]  /*3730*/  SHF.R.U32.HI R76, RZ, 0x17, R2 ;  /* 0x00000017ff4c7819 */ /* 0x000fc80000011602 */
[----:B------:R-:W-:-:S04]  /*3740*/  LOP3.LUT R76, R76, 0xff, RZ, 0xc0, !PT ;  /* 0x000000ff4c4c7812 */ /* 0x000fc800078ec0ff */
[----:B------:R-:W-:-:S04]  /*3750*/  IADD3 R76, PT, PT, R76, R77, RZ ;  /* 0x0000004d4c4c7210 */ /* 0x000fc80007ffe0ff */
[----:B------:R-:W-:-:S04]  /*3760*/  IADD3 R83, PT, PT, R76, -0x1, RZ ;  /* 0xffffffff4c537810 */ /* 0x000fc80007ffe0ff */
[----:B------:R-:W-:-:S13]  /*3770*/  ISETP.GE.U32.AND P0, PT, R83, 0xfe, PT ;  /* 0x000000fe5300780c */ /* 0x000fda0003f06070 */
[----:B------:R-:W-:Y:S05]  /*3780*/  @!P0 BRA `(.L_x_62) ;  /* 0x0000000000808947 */ /* 0x000fea0003800000 */
[----:B------:R-:W-:-:S13]  /*3790*/  ISETP.GT.AND P0, PT, R76, 0xfe, PT ;  /* 0x000000fe4c00780c */ /* 0x000fda0003f04270 */
[----:B------:R-:W-:Y:S05]  /*37a0*/  @P0 BRA `(.L_x_63) ;  /* 0x00000000006c0947 */ /* 0x000fea0003800000 */
[----:B------:R-:W-:-:S13]  /*37b0*/  ISETP.GE.AND P0, PT, R76, 0x1, PT ;  /* 0x000000014c00780c */ /* 0x000fda0003f06270 */
[----:B------:R-:W-:Y:S05]  /*37c0*/  @P0 BRA `(.L_x_64) ;  /* 0x0000000000740947 */ /* 0x000fea0003800000 */
[----:B------:R-:W-:Y:S02]  /*37d0*/  ISETP.GE.AND P0, PT, R76, -0x18, PT ;  /* 0xffffffe84c00780c */ /* 0x000fe40003f06270 */
[----:B------:R-:W-:-:S11]  /*37e0*/  LOP3.LUT R2, R2, 0x80000000, RZ, 0xc0, !PT ;  /* 0x8000000002027812 */ /* 0x000fd600078ec0ff */
[----:B------:R-:W-:Y:S05]  /*37f0*/  @!P0 BRA `(.L_x_64) ;  /* 0x0000000000688947 */ /* 0x000fea0003800000 */
[CCC-:B------:R-:W-:Y:S01]  /*3800*/  FFMA.RZ R83, R3.reuse, R85.reuse, R84.reuse ;  /* 0x0000005503537223 */ /* 0x1c0fe2000000c054 */
[C---:B------:R-:W-:Y:S01]  /*3810*/  IADD3 R86, PT, PT, R76.reuse, 0x20, RZ ;  /* 0x000000204c567810 */ /* 0x040fe20007ffe0ff */
[CCC-:B------:R-:W-:Y:S01]  /*3820*/  FFMA.RP R77, R3.reuse, R85.reuse, R84.reuse ;  /* 0x00000055034d7223 */ /* 0x1c0fe20000008054 */
[----:B------:R-:W-:Y:S01]  /*3830*/  FFMA.RM R84, R3, R85, R84 ;  /* 0x0000005503547223 */ /* 0x000fe20000004054 */
[C---:B------:R-:W-:Y:S02]  /*3840*/  ISETP.NE.AND P2, PT, R76.reuse, RZ, PT ;  /* 0x000000ff4c00720c */ /* 0x040fe40003f45270 */
[----:B------:R-:W-:Y:S02]  /*3850*/  LOP3.LUT R83, R83, 0x7fffff, RZ, 0xc0, !PT ;  /* 0x007fffff53537812 */ /* 0x000fe400078ec0ff */
[----:B------:R-:W-:Y:S02]  /*3860*/  ISETP.NE.AND P1, PT, R76, RZ, PT ;  /* 0x000000ff4c00720c */ /* 0x000fe40003f25270 */
[----:B------:R-:W-:-:S02]  /*3870*/  LOP3.LUT R83, R83, 0x800000, RZ, 0xfc, !PT ;  /* 0x0080000053537812 */ /* 0x000fc400078efcff */
[----:B------:R-:W-:Y:S02]  /*3880*/  IADD3 R76, PT, PT, -R76, RZ, RZ ;  /* 0x000000ff4c4c7210 */ /* 0x000fe40007ffe1ff */
[----:B------:R-:W-:Y:S02]  /*3890*/  SHF.L.U32 R86, R83, R86, RZ ;  /* 0x0000005653567219 */ /* 0x000fe400000006ff */
[----:B------:R-:W-:Y:S02]  /*38a0*/  FSETP.NEU.FTZ.AND P0, PT, R77, R84, PT ;  /* 0x000000544d00720b */ /* 0x000fe40003f1d000 */
[----:B------:R-:W-:Y:S02]  /*38b0*/  SEL R76, R76, RZ, P2 ;  /* 0x000000ff4c4c7207 */ /* 0x000fe40001000000 */
[----:B------:R-:W-:Y:S02]  /*38c0*/  ISETP.NE.AND P1, PT, R86, RZ, P1 ;  /* 0x000000ff5600720c */ /* 0x000fe40000f25270 */
[----:B------:R-:W-:-:S02]  /*38d0*/  SHF.R.U32.HI R83, RZ, R76, R83 ;  /* 0x0000004cff537219 */ /* 0x000fc40000011653 */
[----:B------:R-:W-:Y:S02]  /*38e0*/  PLOP3.LUT P0, PT, P0, P1, PT, 0xf8, 0x8f ;  /* 0x00000000008f781c */ /* 0x000fe40000703f70 */
[----:B------:R-:W-:Y:S02]  /*38f0*/  SHF.R.U32.HI R3, RZ, 0x1, R83 ;  /* 0x00000001ff037819 */ /* 0x000fe40000011653 */
[----:B------:R-:W-:-:S04]  /*3900*/  SEL R76, RZ, 0x1, !P0 ;  /* 0x00000001ff4c7807 */ /* 0x000fc80004000000 */
[----:B------:R-:W-:-:S04]  /*3910*/  LOP3.LUT R76, R76, 0x1, R3, 0xf8, !PT ;  /* 0x000000014c4c7812 */ /* 0x000fc800078ef803 */
[----:B------:R-:W-:-:S04]  /*3920*/  LOP3.LUT R76, R76, R83, RZ, 0xc0, !PT ;  /* 0x000000534c4c7212 */ /* 0x000fc800078ec0ff */
[----:B------:R-:W-:-:S04]  /*3930*/  IADD3 R3, PT, PT, R3, R76, RZ ;  /* 0x0000004c03037210 */ /* 0x000fc80007ffe0ff */
[----:B------:R-:W-:Y:S01]  /*3940*/  LOP3.LUT R2, R3, R2, RZ, 0xfc, !PT ;  /* 0x0000000203027212 */ /* 0x000fe200078efcff */
[----:B------:R-:W-:Y:S06]  /*3950*/  BRA `(.L_x_64) ;  /* 0x0000000000107947 */ /* 0x000fec0003800000 */
.L_x_63:
[----:B------:R-:W-:-:S04]  /*3960*/  LOP3.LUT R2, R2, 0x80000000, RZ, 0xc0, !PT ;  /* 0x8000000002027812 */ /* 0x000fc800078ec0ff */
[----:B------:R-:W-:Y:S01]  /*3970*/  LOP3.LUT R2, R2, 0x7f800000, RZ, 0xfc, !PT ;  /* 0x7f80000002027812 */ /* 0x000fe200078efcff */
[----:B------:R-:W-:Y:S06]  /*3980*/  BRA `(.L_x_64) ;  /* 0x0000000000047947 */ /* 0x000fec0003800000 */
.L_x_62:
[----:B------:R-:W-:-:S07]  /*3990*/  LEA R2, R77, R2, 0x17 ;  /* 0x000000024d027211 */ /* 0x000fce00078eb8ff */
.L_x_64:
[----:B------:R-:W-:Y:S05]  /*39a0*/  BSYNC.RECONVERGENT B2 ;  /* 0x0000000000027941 */ /* 0x000fea0003800200 */
.L_x_61:
[----:B------:R-:W-:Y:S05]  /*39b0*/  BRA `(.L_x_65) ;  /* 0x0000000000207947 */ /* 0x000fea0003800000 */
.L_x_60:
[----:B------:R-:W-:-:S04]  /*39c0*/  LOP3.LUT R2, R3, 0x80000000, R2, 0x48, !PT ;  /* 0x8000000003027812 */ /* 0x000fc800078e4802 */
[----:B------:R-:W-:Y:S01]  /*39d0*/  LOP3.LUT R2, R2, 0x7f800000, RZ, 0xfc, !PT ;  /* 0x7f80000002027812 */ /* 0x000fe200078efcff */
[----:B------:R-:W-:Y:S06]  /*39e0*/  BRA `(.L_x_65) ;  /* 0x0000000000147947 */ /* 0x000fec0003800000 */
.L_x_59:
[----:B------:R-:W-:Y:S01]  /*39f0*/  LOP3.LUT R2, R3, 0x80000000, R2, 0x48, !PT ;  /* 0x8000000003027812 */ /* 0x000fe200078e4802 */
[----:B------:R-:W-:Y:S06]  /*3a00*/  BRA `(.L_x_65) ;  /* 0x00000000000c7947 */ /* 0x000fec0003800000 */
.L_x_58:
[----:B------:R-:W0:Y:S01]  /*3a10*/  MUFU.RSQ R2, -QNAN ;  /* 0xffc0000000027908 */ /* 0x000e220000001400 */
[----:B------:R-:W-:Y:S05]  /*3a20*/  BRA `(.L_x_65) ;  /* 0x0000000000047947 */ /* 0x000fea0003800000 */
.L_x_57:
[----:B------:R-:W-:-:S07]  /*3a30*/  FADD.FTZ R2, R2, R3 ;  /* 0x0000000302027221 */ /* 0x000fce0000010000 */
.L_x_65:
[----:B------:R-:W-:Y:S05]  /*3a40*/  BSYNC.RECONVERGENT B1 ;  /* 0x0000000000017941 */ /* 0x000fea0003800200 */
.L_x_55:
[----:B------:R-:W-:Y:S01]  /*3a50*/  HFMA2 R3, -RZ, RZ, 0, 0 ;  /* 0x00000000ff037431 */ /* 0x000fe200000001ff */
[----:B0-----:R-:W-:Y:S02]  /*3a60*/  MOV R76, R2 ;  /* 0x00000002004c7202 */ /* 0x001fe40000000f00 */
[----:B------:R-:W-:-:S04]  /*3a70*/  MOV R2, R73 ;  /* 0x0000004900027202 */ /* 0x000fc80000000f00 */
[----:B------:R-:W-:Y:S05]  /*3a80*/  RET.REL.NODEC R2 `(_Z17kernel_projectionPKiPKfS2_S2_S2_S2_S0_S2_S2_S0_S0_S0_S0_S0_S2_S2_PtS2_) ;  /* 0xffffffc4025c7950 */ /* 0x000fea0003c3ffff */
        .type           $_Z17kernel_projectionPKiPKfS2_S2_S2_S2_S0_S2_S2_S0_S0_S0_S0_S0_S2_S2_PtS2_$__internal_accurate_pow,@function
        .size           $_Z17kernel_projectionPKiPKfS2_S2_S2_S2_S0_S2_S2_S0_S0_S0_S0_S0_S2_S2_PtS2_$__internal_accurate_pow,(.L_x_70 - $_Z17kernel_projectionPKiPKfS2_S2_S2_S2_S0_S2_S2_S0_S0_S0_S0_S0_S2_S2_PtS2_$__internal_accurate_pow)
$_Z17kernel_projectionPKiPKfS2_S2_S2_S2_S0_S2_S2_S0_S0_S0_S0_S0_S2_S2_PtS2_$__internal_accurate_pow:
[----:B------:R-:W-:Y:S01]  /*3a90*/  ISETP.GT.U32.AND P0, PT, R19, 0xfffff, PT ;  /* 0x000fffff1300780c */ /* 0x000fe20003f04070 */
[----:B------:R-:W-:Y:S01]  /*3aa0*/  HFMA2 R31, -RZ, RZ, 1.703125, -23840 ;  /* 0x3ed0f5d2ff1f7431 */ /* 0x000fe200000001ff */
[----:B------:R-:W-:Y:S01]  /*3ab0*/  MOV R12, R22 ;  /* 0x00000016000c7202 */ /* 0x000fe20000000f00 */
[----:B------:R-:W-:Y:S01]  /*3ac0*/  UMOV UR6, 0x7d2cafe2 ;  /* 0x7d2cafe200067882 */ /* 0x000fe20000000000 */
[----:B------:R-:W-:Y:S01]  /*3ad0*/  MOV R13, R19 ;  /* 0x00000013000d7202 */ /* 0x000fe20000000f00 */
[----:B------:R-:W-:Y:S01]  /*3ae0*/  UMOV UR7, 0x3eb0f5ff ;  /* 0x3eb0f5ff00077882 */ /* 0x000fe20000000000 */
[----:B------:R-:W-:Y:S01]  /*3af0*/  MOV R26, RZ ;  /* 0x000000ff001a7202 */ /* 0x000fe20000000f00 */
[----:B------:R-:W-:Y:S01]  /*3b00*/  UMOV UR8, 0x3b39803f ;  /* 0x3b39803f00087882 */ /* 0x000fe20000000000 */
[----:B------:R-:W-:Y:S01]  /*3b10*/  MOV R30, 0x41ad3b5a ;  /* 0x41ad3b5a001e7802 */ /* 0x000fe20000000f00 */
[----:B------:R-:W-:-:S04]  /*3b20*/  UMOV UR9, 0x3c7abc9e ;  /* 0x3c7abc9e00097882 */ /* 0x000fc80000000000 */
[----:B------:R-:W-:Y:S01]  /*3b30*/  @!P0 DMUL R40, R12, 1.80143985094819840000e+16 ;  /* 0x435000000c288828 */ /* 0x000fe20000000000 */
[----:B------:R-:W-:Y:S02]  /*3b40*/  MOV R12, R19 ;  /* 0x00000013000c7202 */ /* 0x000fe40000000f00 */
[----:B------:R-:W-:-:S07]  /*3b50*/  SHF.R.U32.HI R19, RZ, 0x14, R19 ;  /* 0x00000014ff137819 */ /* 0x000fce0000011613 */
[----:B------:R-:W-:Y:S02]  /*3b60*/  @!P0 MOV R12, R41 ;  /* 0x00000029000c8202 */ /* 0x000fe40000000f00 */
[----:B------:R-:W-:Y:S02]  /*3b70*/  @!P0 LEA.HI R19, R41, 0xffffffca, RZ, 0xc ;  /* 0xffffffca29138811 */ /* 0x000fe400078f60ff */
[----:B------:R-:W-:-:S04]  /*3b80*/  LOP3.LUT R12, R12, 0x800fffff, RZ, 0xc0, !PT ;  /* 0x800fffff0c0c7812 */ /* 0x000fc800078ec0ff */
[----:B------:R-:W-:Y:S02]  /*3b90*/  LOP3.LUT R13, R12, 0x3ff00000, RZ, 0xfc, !PT ;  /* 0x3ff000000c0d7812 */ /* 0x000fe400078efcff */
[----:B------:R-:W-:Y:S02]  /*3ba0*/  MOV R12, R22 ;  /* 0x00000016000c7202 */ /* 0x000fe40000000f00 */
[----:B------:R-:W-:Y:S02]  /*3bb0*/  ISETP.GE.U32.AND P1, PT, R13, 0x3ff6a09f, PT ;  /* 0x3ff6a09f0d00780c */ /* 0x000fe40003f26070 */
[----:B------:R-:W-:-:S11]  /*3bc0*/  @!P0 MOV R12, R40 ;  /* 0x00000028000c8202 */ /* 0x000fd60000000f00 */
[----:B------:R-:W-:-:S04]  /*3bd0*/  @P1 IADD3 R21, PT, PT, R13, -0x100000, RZ ;  /* 0xfff000000d151810 */ /* 0x000fc80007ffe0ff */
[----:B------:R-:W-:Y:S02]  /*3be0*/  @P1 MOV R13, R21 ;  /* 0x00000015000d1202 */ /* 0x000fe40000000f00 */
[C---:B------:R-:W-:Y:S02]  /*3bf0*/  IADD3 R21, PT, PT, R19.reuse, -0x3ff, RZ ;  /* 0xfffffc0113157810 */ /* 0x040fe40007ffe0ff */
[----:B------:R-:W-:Y:S02]  /*3c00*/  @P1 IADD3 R21, PT, PT, R19, -0x3fe, RZ ;  /* 0xfffffc0213151810 */ /* 0x000fe40007ffe0ff */
[----:B------:R-:W-:-:S06]  /*3c10*/  DADD R24, R12, 1 ;  /* 0x3ff000000c187429 */ /* 0x000fcc0000000000 */
[----:B------:R-:W0:Y:S02]  /*3c20*/  MUFU.RCP64H R27, R25 ;  /* 0x00000019001b7308 */ /* 0x000e240000001800 */
[----:B0-----:R-:W-:-:S08]  /*3c30*/  DFMA R22, -R24, R26, 1 ;  /* 0x3ff000001816742b */ /* 0x001fd0000000011a */
[----:B------:R-:W-:Y:S02]  /*3c40*/  DFMA R28, R22, R22, R22 ;  /* 0x00000016161c722b */ /* 0x000fe40000000016 */
[----:B------:R-:W-:-:S06]  /*3c50*/  DADD R22, R12, -1 ;  /* 0xbff000000c167429 */ /* 0x000fcc0000000000 */
[----:B------:R-:W-:-:S08]  /*3c60*/  DFMA R28, R26, R28, R26 ;  /* 0x0000001c1a1c722b */ /* 0x000fd0000000001a */
[----:B------:R-:W-:-:S08]  /*3c70*/  DMUL R12, R22, R28 ;  /* 0x0000001c160c7228 */ /* 0x000fd00000000000 */
[----:B------:R-:W-:-:S08]  /*3c80*/  DFMA R12, R22, R28, R12 ;  /* 0x0000001c160c722b */ /* 0x000fd0000000000c */
[CC--:B------:R-:W-:Y:S02]  /*3c90*/  DMUL R26, R12.reuse, R12.reuse ;  /* 0x0000000c0c1a7228 */ /* 0x0c0fe40000000000 */
[----:B------:R-:W-:-:S06]  /*3ca0*/  DMUL R42, R12, R12 ;  /* 0x0000000c0c2a7228 */ /* 0x000fcc0000000000 */
[----:B------:R-:W-:Y:S01]  /*3cb0*/  DFMA R24, R26, UR6, R30 ;  /* 0x000000061a187c2b */ /* 0x000fe2000800001e */
[----:B------:R-:W-:Y:S01]  /*3cc0*/  UMOV UR6, 0x75488a3f ;  /* 0x75488a3f00067882 */ /* 0x000fe20000000000 */
[----:B------:R-:W-:Y:S01]  /*3cd0*/  UMOV UR7, 0x3ef3b20a ;  /* 0x3ef3b20a00077882 */ /* 0x000fe20000000000 */
[----:B------:R-:W-:-:S05]  /*3ce0*/  DADD R30, R22, -R12 ;  /* 0x00000000161e7229 */ /* 0x000fca000000080c */
[----:B------:R-:W-:Y:S01]  /*3cf0*/  DFMA R24, R26, R24, UR6 ;  /* 0x000000061a187e2b */ /* 0x000fe20008000018 */
[----:B------:R-:W-:Y:S01]  /*3d00*/  UMOV UR6, 0xe4faecd5 ;  /* 0xe4faecd500067882 */ /* 0x000fe20000000000 */
[----:B------:R-:W-:Y:S01]  /*3d10*/  UMOV UR7, 0x3f1745cd ;  /* 0x3f1745cd00077882 */ /* 0x000fe20000000000 */
[----:B------:R-:W-:-:S05]  /*3d20*/  DADD R30, R30, R30 ;  /* 0x000000001e1e7229 */ /* 0x000fca000000001e */
[----:B------:R-:W-:Y:S01]  /*3d30*/  DFMA R24, R26, R24, UR6 ;  /* 0x000000061a187e2b */ /* 0x000fe20008000018 */
[----:B------:R-:W-:Y:S01]  /*3d40*/  UMOV UR6, 0x258a578b ;  /* 0x258a578b00067882 */ /* 0x000fe20000000000 */
[----:B------:R-:W-:Y:S01]  /*3d50*/  UMOV UR7, 0x3f3c71c7 ;  /* 0x3f3c71c700077882 */ /* 0x000fe20000000000 */
[----:B------:R-:W-:Y:S02]  /*3d60*/  DFMA R22, R22, -R12, R30 ;  /* 0x8000000c1616722b */ /* 0x000fe4000000001e */
[----:B------:R-:W-:-:S03]  /*3d70*/  DMUL R30, R12, R42 ;  /* 0x0000002a0c1e7228 */ /* 0x000fc60000000000 */
[----:B------:R-:W-:Y:S01]  /*3d80*/  DFMA R24, R26, R24, UR6 ;  /* 0x000000061a187e2b */ /* 0x000fe20008000018 */
[----:B------:R-:W-:Y:S01]  /*3d90*/  UMOV UR6, 0x9242b910 ;  /* 0x9242b91000067882 */ /* 0x000fe20000000000 */
[----:B------:R-:W-:Y:S01]  /*3da0*/  UMOV UR7, 0x3f624924 ;  /* 0x3f62492400077882 */ /* 0x000fe20000000000 */
[----:B------:R-:W-:Y:S02]  /*3db0*/  DMUL R22, R28, R22 ;  /* 0x000000161c167228 */ /* 0x000fe40000000000 */
[----:B------:R-:W-:-:S03]  /*3dc0*/  DFMA R44, R12, R42, -R30 ;  /* 0x0000002a0c2c722b */ /* 0x000fc6000000081e */
[----:B------:R-:W-:Y:S01]  /*3dd0*/  DFMA R24, R26, R24, UR6 ;  /* 0x000000061a187e2b */ /* 0x000fe20008000018 */
[----:B------:R-:W-:Y:S01]  /*3de0*/  UMOV UR6, 0x99999dfb ;  /* 0x99999dfb00067882 */ /* 0x000fe20000000000 */
[----:B------:R-:W-:-:S03]  /*3df0*/  UMOV UR7, 0x3f899999 ;  /* 0x3f89999900077882 */ /* 0x000fc60000000000 */
[----:B------:R-:W-:Y:S01]  /*3e00*/  IADD3 R29, PT, PT, R23, 0x100000, RZ ;  /* 0x00100000171d7810 */ /* 0x000fe20007ffe0ff */
[----:B------:R-:W-:Y:S01]  /*3e10*/  DFMA R44, R22, R42, R44 ;  /* 0x0000002a162c722b */ /* 0x000fe2000000002c */
[----:B------:R-:W-:Y:S01]  /*3e20*/  MOV R28, R22 ;  /* 0x00000016001c7202 */ /* 0x000fe20000000f00 */
[----:B------:R-:W-:Y:S01]  /*3e30*/  DFMA R24, R26, R24, UR6 ;  /* 0x000000061a187e2b */ /* 0x000fe20008000018 */
[----:B------:R-:W-:Y:S01]  /*3e40*/  UMOV UR6, 0x55555555 ;  /* 0x5555555500067882 */ /* 0x000fe20000000000 */
[----:B------:R-:W-:-:S06]  /*3e50*/  UMOV UR7, 0x3fb55555 ;  /* 0x3fb5555500077882 */ /* 0x000fcc0000000000 */
[----:B------:R-:W-:-:S08]  /*3e60*/  DFMA R32, R26, R24, UR6 ;  /* 0x000000061a207e2b */ /* 0x000fd00008000018 */
[----:B------:R-:W-:Y:S01]  /*3e70*/  DADD R34, -R32, UR6 ;  /* 0x0000000620227e29 */ /* 0x000fe20008000100 */
[----:B------:R-:W-:Y:S01]  /*3e80*/  UMOV UR6, 0xb9e7b0 ;  /* 0x00b9e7b000067882 */ /* 0x000fe20000000000 */
[----:B------:R-:W-:-:S06]  /*3e90*/  UMOV UR7, 0x3c46a4cb ;  /* 0x3c46a4cb00077882 */ /* 0x000fcc0000000000 */
[----:B------:R-:W-:Y:S02]  /*3ea0*/  DFMA R34, R26, R24, R34 ;  /* 0x000000181a22722b */ /* 0x000fe40000000022 */
[----:B------:R-:W-:-:S06]  /*3eb0*/  DFMA R26, R12, R12, -R42 ;  /* 0x0000000c0c1a722b */ /* 0x000fcc000000082a */
[----:B------:R-:W-:Y:S01]  /*3ec0*/  DADD R34, R34, -UR6 ;  /* 0x8000000622227e29 */ /* 0x000fe20008000000 */
[----:B------:R-:W-:Y:S01]  /*3ed0*/  UMOV UR6, 0x80000000 ;  /* 0x8000000000067882 */ /* 0x000fe20000000000 */
[----:B------:R-:W-:Y:S01]  /*3ee0*/  DFMA R26, R12, R28, R26 ;  /* 0x0000001c0c1a722b */ /* 0x000fe2000000001a */
[----:B------:R-:W-:-:S05]  /*3ef0*/  UMOV UR7, 0x43300000 ;  /* 0x4330000000077882 */ /* 0x000fca0000000000 */
[----:B------:R-:W-:Y:S02]  /*3f00*/  DADD R24, R32, R34 ;  /* 0x0000000020187229 */ /* 0x000fe40000000022 */
[----:B------:R-:W-:-:S06]  /*3f10*/  DFMA R26, R12, R26, R44 ;  /* 0x0000001a0c1a722b */ /* 0x000fcc000000002c */
[----:B------:R-:W-:Y:S02]  /*3f20*/  DMUL R28, R24, R30 ;  /* 0x0000001e181c7228 */ /* 0x000fe40000000000 */
[----:B------:R-:W-:-:S06]  /*3f30*/  DADD R32, R32, -R24 ;  /* 0x0000000020207229 */ /* 0x000fcc0000000818 */
[----:B------:R-:W-:Y:S02]  /*3f40*/  DFMA R42, R24, R30, -R28 ;  /* 0x0000001e182a722b */ /* 0x000fe4000000081c */
[----:B------:R-:W-:-:S06]  /*3f50*/  DADD R32, R34, R32 ;  /* 0x0000000022207229 */ /* 0x000fcc0000000020 */
[----:B------:R-:W-:-:S08]  /*3f60*/  DFMA R26, R24, R26, R42 ;  /* 0x0000001a181a722b */ /* 0x000fd0000000002a */
[----:B------:R-:W-:-:S08]  /*3f70*/  DFMA R26, R32, R30, R26 ;  /* 0x0000001e201a722b */ /* 0x000fd0000000001a */
[----:B------:R-:W-:-:S08]  /*3f80*/  DADD R24, R28, R26 ;  /* 0x000000001c187229 */ /* 0x000fd0000000001a */
[--C-:B------:R-:W-:Y:S02]  /*3f90*/  DADD R30, R12, R24.reuse ;  /* 0x000000000c1e7229 */ /* 0x100fe40000000018 */
[----:B------:R-:W-:-:S06]  /*3fa0*/  DADD R28, R28, -R24 ;  /* 0x000000001c1c7229 */ /* 0x000fcc0000000818 */
[----:B------:R-:W-:Y:S02]  /*3fb0*/  DADD R12, R12, -R30 ;  /* 0x000000000c0c7229 */ /* 0x000fe4000000081e */
[----:B------:R-:W-:-:S06]  /*3fc0*/  DADD R28, R26, R28 ;  /* 0x000000001a1c7229 */ /* 0x000fcc000000001c */
[----:B------:R-:W-:-:S08]  /*3fd0*/  DADD R12, R24, R12 ;  /* 0x00000000180c7229 */ /* 0x000fd0000000000c */
[----:B------:R-:W-:-:S08]  /*3fe0*/  DADD R12, R28, R12 ;  /* 0x000000001c0c7229 */ /* 0x000fd0000000000c */
[----:B------:R-:W-:Y:S01]  /*3ff0*/  DADD R12, R22, R12 ;  /* 0x00000000160c7229 */ /* 0x000fe2000000000c */
[----:B------:R-:W-:Y:S01]  /*4000*/  HFMA2 R23, -RZ, RZ, 3.59375, 0 ;  /* 0x43300000ff177431 */ /* 0x000fe200000001ff */
[----:B------:R-:W-:-:S06]  /*4010*/  LOP3.LUT R22, R21, 0x80000000, RZ, 0x3c, !PT ;  /* 0x8000000015167812 */ /* 0x000fcc00078e3cff */
[----:B------:R-:W-:Y:S01]  /*4020*/  DADD R24, R22, -UR6 ;  /* 0x8000000616187e29 */ /* 0x000fe20008000000 */
[----:B------:R-:W-:Y:S01]  /*4030*/  UMOV UR6, 0xfefa39ef ;  /* 0xfefa39ef00067882 */ /* 0x000fe20000000000 */
[----:B------:R-:W-:Y:S01]  /*4040*/  DADD R22, R30, R12 ;  /* 0x000000001e167229 */ /* 0x000fe2000000000c */
[----:B------:R-:W-:-:S07]  /*4050*/  UMOV UR7, 0x3fe62e42 ;  /* 0x3fe62e4200077882 */ /* 0x000fce0000000000 */
[--C-:B------:R-:W-:Y:S02]  /*4060*/  DFMA R26, R24, UR6, R22.reuse ;  /* 0x00000006181a7c2b */ /* 0x100fe40008000016 */
[----:B------:R-:W-:-:S06]  /*4070*/  DADD R30, R30, -R22 ;  /* 0x000000001e1e7229 */ /* 0x000fcc0000000816 */
[----:B------:R-:W-:Y:S02]  /*4080*/  DFMA R28, R24, -UR6, R26 ;  /* 0x80000006181c7c2b */ /* 0x000fe4000800001a */
[----:B------:R-:W-:-:S06]  /*4090*/  DADD R30, R12, R30 ;  /* 0x000000000c1e7229 */ /* 0x000fcc000000001e */
[----:B------:R-:W-:-:S08]  /*40a0*/  DADD R28, -R22, R28 ;  /* 0x00000000161c7229 */ /* 0x000fd0000000011c */
[----:B------:R-:W-:-:S08]  /*40b0*/  DADD R28, R30, -R28 ;  /* 0x000000001e1c7229 */ /* 0x000fd0000000081c */
[----:B------:R-:W-:Y:S01]  /*40c0*/  DFMA R28, R24, UR8, R28 ;  /* 0x00000008181c7c2b */ /* 0x000fe2000800001c */
[----:B------:R-:W-:Y:S01]  /*40d0*/  HFMA2 R25, -RZ, RZ, 1.9912109375, 0.00128841400146484375 ;  /* 0x3ff71547ff197431 */ /* 0x000fe200000001ff */
[----:B------:R-:W-:-:S06]  /*40e0*/  MOV R24, 0x652b82fe ;  /* 0x652b82fe00187802 */ /* 0x000fcc0000000f00 */
[----:B------:R-:W-:-:S08]  /*40f0*/  DADD R12, R26, R28 ;  /* 0x000000001a0c7229 */ /* 0x000fd0000000001c */
[----:B------:R-:W-:Y:S02]  /*4100*/  DADD R26, R26, -R12 ;  /* 0x000000001a1a7229 */ /* 0x000fe4000000080c */
[----:B------:R-:W-:-:S06]  /*4110*/  DMUL R22, R12, 2 ;  /* 0x400000000c167828 */ /* 0x000fcc0000000000 */
[----:B------:R-:W-:Y:S02]  /*4120*/  DADD R26, R28, R26 ;  /* 0x000000001c1a7229 */ /* 0x000fe4000000001a */
[----:B------:R-:W-:-:S08]  /*4130*/  DFMA R12, R12, 2, -R22 ;  /* 0x400000000c0c782b */ /* 0x000fd00000000816 */
[----:B------:R-:W-:-:S08]  /*4140*/  DFMA R12, R26, 2, R12 ;  /* 0x400000001a0c782b */ /* 0x000fd0000000000c */
[----:B------:R-:W-:-:S08]  /*4150*/  DADD R28, R22, R12 ;  /* 0x00000000161c7229 */ /* 0x000fd0000000000c */
[----:B------:R-:W-:Y:S02]  /*4160*/  DFMA R30, R28, R24, 6.75539944105574400000e+15 ;  /* 0x433800001c1e742b */ /* 0x000fe40000000018 */
[----:B------:R-:W-:Y:S01]  /*4170*/  FSETP.GEU.AND P0, PT, |R29|, 4.1917929649353027344, PT ;  /* 0x4086232b1d00780b */ /* 0x000fe20003f0e200 */
[----:B------:R-:W-:-:S05]  /*4180*/  DADD R22, R22, -R28 ;  /* 0x0000000016167229 */ /* 0x000fca000000081c */
[----:B------:R-:W-:-:S08]  /*4190*/  DADD R24, R30, -6.75539944105574400000e+15 ;  /* 0xc33800001e187429 */ /* 0x000fd00000000000 */
[----:B------:R-:W-:Y:S01]  /*41a0*/  DFMA R26, R24, -UR6, R28 ;  /* 0x80000006181a7c2b */ /* 0x000fe2000800001c */
[----:B------:R-:W-:Y:S01]  /*41b0*/  UMOV UR6, 0x3b39803f ;  /* 0x3b39803f00067882 */ /* 0x000fe20000000000 */
[----:B------:R-:W-:-:S06]  /*41c0*/  UMOV UR7, 0x3c7abc9e ;  /* 0x3c7abc9e00077882 */ /* 0x000fcc0000000000 */
[----:B------:R-:W-:Y:S01]  /*41d0*/  DFMA R26, R24, -UR6, R26 ;  /* 0x80000006181a7c2b */ /* 0x000fe2000800001a */
[----:B------:R-:W-:Y:S01]  /*41e0*/  UMOV UR6, 0x69ce2bdf ;  /* 0x69ce2bdf00067882 */ /* 0x000fe20000000000 */
[----:B------:R-:W-:Y:S01]  /*41f0*/  HFMA2 R25, -RZ, RZ, 1.642578125, -0.00021207332611083984375 ;  /* 0x3e928af3ff197431 */ /* 0x000fe200000001ff */
[----:B------:R-:W-:Y:S01]  /*4200*/  MOV R24, 0xfca213ea ;  /* 0xfca213ea00187802 */ /* 0x000fe20000000f00 */
[----:B------:R-:W-:-:S05]  /*4210*/  UMOV UR7, 0x3e5ade15 ;  /* 0x3e5ade1500077882 */ /* 0x000fca0000000000 */
[----:B------:R-:W-:Y:S01]  /*4220*/  DFMA R24, R26, UR6, R24 ;  /* 0x000000061a187c2b */ /* 0x000fe20008000018 */
[----:B------:R-:W-:Y:S01]  /*4230*/  UMOV UR6, 0x62401315 ;  /* 0x6240131500067882 */ /* 0x000fe20000000000 */
[----:B------:R-:W-:-:S06]  /*4240*/  UMOV UR7, 0x3ec71dee ;  /* 0x3ec71dee00077882 */ /* 0x000fcc0000000000 */
[----:B------:R-:W-:Y:S01]  /*4250*/  DFMA R24, R26, R24, UR6 ;  /* 0x000000061a187e2b */ /* 0x000fe20008000018 */
        /* <DEDUP_REMOVED lines=20> */
[----:B------:R-:W-:-:S08]  /*43a0*/  DFMA R24, R26, R24, UR6 ;  /* 0x000000061a187e2b */ /* 0x000fd00008000018 */
[----:B------:R-:W-:-:S08]  /*43b0*/  DFMA R24, R26, R24, 1 ;  /* 0x3ff000001a18742b */ /* 0x000fd00000000018 */
[----:B------:R-:W-:Y:S02]  /*43c0*/  DFMA R24, R26, R24, 1 ;  /* 0x3ff000001a18742b */ /* 0x000fe40000000018 */
[----:B------:R-:W-:-:S08]  /*43d0*/  DADD R26, R12, R22 ;  /* 0x000000000c1a7229 */ /* 0x000fd00000000016 */
[----:B------:R-:W-:Y:S02]  /*43e0*/  LEA R13, R30, R25, 0x14 ;  /* 0x000000191e0d7211 */ /* 0x000fe400078ea0ff */
[----:B------:R-:W-:Y:S01]  /*43f0*/  MOV R12, R24 ;  /* 0x00000018000c7202 */ /* 0x000fe20000000f00 */
[----:B------:R-:W-:Y:S06]  /*4400*/  @!P0 BRA `(.L_x_66) ;  /* 0x0000000000348947 */ /* 0x000fec0003800000 */
[----:B------:R-:W-:Y:S01]  /*4410*/  FSETP.GEU.AND P1, PT, |R29|, 4.2275390625, PT ;  /* 0x408748001d00780b */ /* 0x000fe20003f2e200 */
[C---:B------:R-:W-:Y:S02]  /*4420*/  DADD R32, R28.reuse, +INF ;  /* 0x7ff000001c207429 */ /* 0x040fe40000000000 */
[----:B------:R-:W-:-:S08]  /*4430*/  DSETP.GEU.AND P0, PT, R28, RZ, PT ;  /* 0x000000ff1c00722a */ /* 0x000fd00003f0e000 */
[----:B------:R-:W-:Y:S02]  /*4440*/  FSEL R13, R33, RZ, P0 ;  /* 0x000000ff210d7208 */ /* 0x000fe40000000000 */
[C---:B------:R-:W-:Y:S02]  /*4450*/  @!P1 LEA.HI R12, R30.reuse, R30, RZ, 0x1 ;  /* 0x0000001e1e0c9211 */ /* 0x040fe400078f08ff */
[----:B------:R-:W-:Y:S02]  /*4460*/  @!P1 MOV R22, R24 ;  /* 0x0000001800169202 */ /* 0x000fe40000000f00 */
[----:B------:R-:W-:Y:S02]  /*4470*/  @!P1 SHF.R.S32.HI R23, RZ, 0x1, R12 ;  /* 0x00000001ff179819 */ /* 0x000fe4000001140c */
[----:B------:R-:W-:Y:S02]  /*4480*/  @!P1 MOV R24, RZ ;  /* 0x000000ff00189202 */ /* 0x000fe40000000f00 */
[----:B------:R-:W-:-:S02]  /*4490*/  @!P1 IADD3 R30, PT, PT, R30, -R23, RZ ;  /* 0x800000171e1e9210 */ /* 0x000fc40007ffe0ff */
[----:B------:R-:W-:Y:S02]  /*44a0*/  @!P1 LEA R23, R23, R25, 0x14 ;  /* 0x0000001917179211 */ /* 0x000fe400078ea0ff */
[----:B------:R-:W-:Y:S02]  /*44b0*/  @!P1 LEA R25, R30, 0x3ff00000, 0x14 ;  /* 0x3ff000001e199811 */ /* 0x000fe400078ea0ff */
[----:B------:R-:W-:-:S04]  /*44c0*/  FSEL R12, R32, RZ, P0 ;  /* 0x000000ff200c7208 */ /* 0x000fc80000000000 */
[----:B------:R-:W-:-:S11]  /*44d0*/  @!P1 DMUL R12, R22, R24 ;  /* 0x00000018160c9228 */ /* 0x000fd60000000000 */
.L_x_66:
[----:B------:R-:W-:Y:S01]  /*44e0*/  DFMA R22, R26, R12, R12 ;  /* 0x0000000c1a16722b */ /* 0x000fe2000000000c */
[----:B------:R-:W-:Y:S01]  /*44f0*/  MOV R21, 0x0 ;  /* 0x0000000000157802 */ /* 0x000fe20000000f00 */
[----:B------:R-:W-:-:S08]  /*4500*/  DSETP.NEU.AND P0, PT, |R12|, +INF , PT ;  /* 0x7ff000000c00742a */ /* 0x000fd00003f0d200 */
[----:B------:R-:W-:Y:S02]  /*4510*/  FSEL R19, R12, R22, !P0 ;  /* 0x000000160c137208 */ /* 0x000fe40004000000 */
[----:B------:R-:W-:Y:S01]  /*4520*/  FSEL R22, R13, R23, !P0 ;  /* 0x000000170d167208 */ /* 0x000fe20004000000 */
[----:B------:R-:W-:Y:S06]  /*4530*/  RET.REL.NODEC R20 `(_Z17kernel_projectionPKiPKfS2_S2_S2_S2_S0_S2_S2_S0_S0_S0_S0_S0_S2_S2_PtS2_) ;  /* 0xffffffb814b07950 */ /* 0x000fec0003c3ffff */
.L_x_67:
        /* <DEDUP_REMOVED lines=12> */
.L_x_70:


//--------------------- .nv.shared.reserved.0     --------------------------
	.section	.nv.shared.reserved.0,"aw",@nobits
	.weak		__nv_reservedSMEM_offset_0_alias
	.size		__nv_reservedSMEM_offset_0_alias, 0, 64
	.other		__nv_reservedSMEM_offset_0_alias,@"STO_CUDA_RESERVED_SHARED STV_DEFAULT"
__nv_reservedSMEM_offset_0_alias:
	.zero		0
	.zero		64


//--------------------- .nv.constant0._Z8fill_dosPf --------------------------
	.section	.nv.constant0._Z8fill_dosPf,"a",@progbits
	.sectionflags	@""
	.align	4
.nv.constant0._Z8fill_dosPf:
	.zero		904


//--------------------- .nv.constant0._Z17kernel_projectionPKiPKfS2_S2_S2_S2_S0_S2_S2_S0_S0_S0_S0_S0_S2_S2_PtS2_ --------------------------
	.section	.nv.constant0._Z17kernel_projectionPKiPKfS2_S2_S2_S2_S0_S2_S2_S0_S0_S0_S0_S0_S2_S2_PtS2_,"a",@progbits
	.sectionflags	@""
	.align	4
.nv.constant0._Z17kernel_projectionPKiPKfS2_S2_S2_S2_S0_S2_S2_S0_S0_S0_S0_S0_S2_S2_PtS2_:
	.zero		1040


//--------------------- SYMBOLS --------------------------

	.type		.nv.reservedSmem.offset0,@object
	.size		.nv.reservedSmem.offset0,0x4
